//
// Generated by NVIDIA NVVM Compiler
//
// Compiler Build ID: CL-36424714
// Cuda compilation tools, release 13.0, V13.0.88
// Based on NVVM 20.0.0
//

.version 9.0
.target sm_100
.address_size 64

	// .globl	_Z7computeffffffffffffffff
.extern .func  (.param .b32 func_retval0) vprintf
(
	.param .b64 vprintf_param_0,
	.param .b64 vprintf_param_1
)
;
.global .align 1 .b8 $str[7] = {37, 46, 49, 55, 103, 10};
.global .align 4 .b8 __cudart_i2opi_f[24] = {65, 144, 67, 60, 153, 149, 98, 219, 192, 221, 52, 245, 209, 87, 39, 252, 41, 21, 68, 78, 110, 131, 249, 162};

.visible .entry _Z7computeffffffffffffffff(
	.param .f32 _Z7computeffffffffffffffff_param_0,
	.param .f32 _Z7computeffffffffffffffff_param_1,
	.param .f32 _Z7computeffffffffffffffff_param_2,
	.param .f32 _Z7computeffffffffffffffff_param_3,
	.param .f32 _Z7computeffffffffffffffff_param_4,
	.param .f32 _Z7computeffffffffffffffff_param_5,
	.param .f32 _Z7computeffffffffffffffff_param_6,
	.param .f32 _Z7computeffffffffffffffff_param_7,
	.param .f32 _Z7computeffffffffffffffff_param_8,
	.param .f32 _Z7computeffffffffffffffff_param_9,
	.param .f32 _Z7computeffffffffffffffff_param_10,
	.param .f32 _Z7computeffffffffffffffff_param_11,
	.param .f32 _Z7computeffffffffffffffff_param_12,
	.param .f32 _Z7computeffffffffffffffff_param_13,
	.param .f32 _Z7computeffffffffffffffff_param_14,
	.param .f32 _Z7computeffffffffffffffff_param_15
)
{
	.local .align 8 .b8 	__local_depot0[40];
	.reg .b64 	%SP;
	.reg .b64 	%SPL;
	.reg .pred 	%p<19>;
	.reg .b32 	%r<44>;
	.reg .b32 	%f<137>;
	.reg .b64 	%rd<25>;
	.reg .b64 	%fd<4>;

	mov.u64 	%SPL, __local_depot0;
	cvta.local.u64 	%SP, %SPL;
	ld.param.f32 	%f136, [_Z7computeffffffffffffffff_param_0];
	ld.param.f32 	%f25, [_Z7computeffffffffffffffff_param_1];
	ld.param.f32 	%f12, [_Z7computeffffffffffffffff_param_3];
	ld.param.f32 	%f13, [_Z7computeffffffffffffffff_param_4];
	ld.param.f32 	%f14, [_Z7computeffffffffffffffff_param_5];
	ld.param.f32 	%f15, [_Z7computeffffffffffffffff_param_6];
	ld.param.f32 	%f16, [_Z7computeffffffffffffffff_param_7];
	ld.param.f32 	%f17, [_Z7computeffffffffffffffff_param_8];
	ld.param.f32 	%f18, [_Z7computeffffffffffffffff_param_9];
	ld.param.f32 	%f19, [_Z7computeffffffffffffffff_param_10];
	ld.param.f32 	%f20, [_Z7computeffffffffffffffff_param_11];
	ld.param.f32 	%f21, [_Z7computeffffffffffffffff_param_12];
	ld.param.f32 	%f22, [_Z7computeffffffffffffffff_param_13];
	ld.param.f32 	%f23, [_Z7computeffffffffffffffff_param_14];
	ld.param.f32 	%f24, [_Z7computeffffffffffffffff_param_15];
	add.u64 	%rd1, %SPL, 0;
	mov.f32 	%f26, 0f00000000;
	sub.f32 	%f27, %f26, %f25;
	setp.gtu.f32 	%p1, %f136, %f27;
	@%p1 bra 	$L__BB0_11;
	mul.f32 	%f28, %f13, 0f7F800000;
	div.rn.f32 	%f29, %f12, %f28;
	mov.f32 	%f30, 0f00000000;
	div.rn.f32 	%f31, %f30, %f15;
	div.rn.f32 	%f32, %f14, %f31;
	mov.f32 	%f33, 0f03C602A4;
	div.rn.f32 	%f34, %f33, %f32;
	add.f32 	%f35, %f29, %f34;
	add.f32 	%f136, %f35, 0f2D908993;
	add.f32 	%f36, %f17, %f18;
	div.rn.f32 	%f37, %f16, %f36;
	mov.f32 	%f38, 0f80000082;
	sub.f32 	%f39, %f38, %f37;
	setp.leu.f32 	%p2, %f136, %f39;
	@%p2 bra 	$L__BB0_11;
	div.rn.f32 	%f40, %f19, %f20;
	mov.f32 	%f41, 0f6A4A2250;
	cvt.sat.f32.f32 	%f42, %f41;
	mov.f32 	%f43, 0f4B400001;
	mov.f32 	%f44, 0f437C0000;
	fma.rm.f32 	%f45, %f42, %f44, %f43;
	add.f32 	%f46, %f45, 0fCB40007F;
	neg.f32 	%f47, %f46;
	fma.rn.f32 	%f48, 0f6E09EB61, 0f3FB8AA3B, %f47;
	fma.rn.f32 	%f49, 0f6E09EB61, 0f32A57060, %f48;
	mov.b32 	%r15, %f45;
	shl.b32 	%r16, %r15, 23;
	mov.b32 	%f50, %r16;
	ex2.approx.ftz.f32 	%f51, %f49;
	mul.f32 	%f52, %f51, %f50;
	abs.f32 	%f53, %f52;
	mul.f32 	%f54, %f53, 0f4038AA3B;
	ex2.approx.ftz.f32 	%f55, %f54;
	add.f32 	%f56, %f55, 0f3F800000;
	rcp.approx.ftz.f32 	%f57, %f56;
	fma.rn.f32 	%f58, %f57, 0fC0000000, 0f3F800000;
	setp.ge.f32 	%p3, %f53, 0f41102CB4;
	selp.f32 	%f59, 0f3F800000, %f58, %p3;
	copysign.f32 	%f60, %f52, %f59;
	mul.f32 	%f61, %f52, %f52;
	fma.rn.f32 	%f62, %f61, 0f3C80F082, 0fBD563CAE;
	fma.rn.f32 	%f63, %f62, %f61, 0f3E085941;
	fma.rn.f32 	%f64, %f63, %f61, 0fBEAAA9ED;
	fma.rn.f32 	%f65, %f64, %f61, 0f00000000;
	fma.rn.f32 	%f66, %f65, %f52, %f52;
	setp.ge.f32 	%p4, %f53, 0f3F19999A;
	selp.f32 	%f67, %f60, %f66, %p4;
	sub.f32 	%f2, %f40, %f67;
	add.f32 	%f68, %f23, %f24;
	cvt.rmi.f32.f32 	%f69, %f68;
	sub.f32 	%f70, %f22, %f69;
	abs.f32 	%f71, %f70;
	fma.rn.f32 	%f72, %f71, 0fBF000000, 0f3F000000;
	rsqrt.approx.ftz.f32 	%f73, %f72;
	mul.f32 	%f74, %f72, %f73;
	mul.f32 	%f75, %f73, 0fBF000000;
	fma.rn.f32 	%f76, %f74, %f75, 0f3F000000;
	fma.rn.f32 	%f77, %f74, %f76, %f74;
	setp.eq.f32 	%p5, %f71, 0f3F800000;
	selp.f32 	%f78, 0f00000000, %f77, %p5;
	setp.gt.f32 	%p6, %f71, 0f3F0F5C29;
	selp.f32 	%f79, %f78, %f71, %p6;
	mul.f32 	%f80, %f79, %f79;
	fma.rn.f32 	%f81, %f80, 0f3D4DD2F7, 0f3C99CA97;
	fma.rn.f32 	%f82, %f81, %f80, 0f3D3F90E8;
	fma.rn.f32 	%f83, %f82, %f80, 0f3D993CCF;
	fma.rn.f32 	%f84, %f83, %f80, 0f3E2AAC04;
	mul.f32 	%f85, %f80, %f84;
	fma.rn.f32 	%f86, %f85, %f79, %f79;
	mul.f32 	%f87, %f86, 0fC0000000;
	fma.rn.f32 	%f88, 0f3F6EE581, 0f3FD774EB, %f87;
	selp.f32 	%f89, %f88, %f86, %p6;
	setp.num.f32 	%p7, %f89, %f89;
	copysign.f32 	%f90, %f70, %f89;
	selp.f32 	%f3, %f90, %f89, %p7;
	mul.f32 	%f91, %f3, 0f3F22F983;
	cvt.rni.s32.f32 	%r43, %f91;
	cvt.rn.f32.s32 	%f92, %r43;
	fma.rn.f32 	%f93, %f92, 0fBFC90FDA, %f3;
	fma.rn.f32 	%f94, %f92, 0fB3A22168, %f93;
	fma.rn.f32 	%f135, %f92, 0fA7C234C5, %f94;
	abs.f32 	%f5, %f3;
	setp.ltu.f32 	%p8, %f5, 0f47CE4780;
	@%p8 bra 	$L__BB0_10;
	setp.neu.f32 	%p9, %f5, 0f7F800000;
	@%p9 bra 	$L__BB0_5;
	mov.f32 	%f97, 0f00000000;
	mul.rn.f32 	%f135, %f3, %f97;
	mov.b32 	%r43, 0;
	bra.uni 	$L__BB0_10;
$L__BB0_5:
	mov.b32 	%r2, %f3;
	shl.b32 	%r18, %r2, 8;
	or.b32  	%r3, %r18, -2147483648;
	mov.b64 	%rd24, 0;
	mov.b32 	%r40, 0;
	mov.u64 	%rd22, __cudart_i2opi_f;
	mov.u64 	%rd23, %rd1;
$L__BB0_6:
	.pragma "nounroll";
	ld.global.nc.u32 	%r19, [%rd22];
	mad.wide.u32 	%rd12, %r19, %r3, %rd24;
	shr.u64 	%rd24, %rd12, 32;
	st.local.u32 	[%rd23], %rd12;
	add.s32 	%r40, %r40, 1;
	add.s64 	%rd23, %rd23, 4;
	add.s64 	%rd22, %rd22, 4;
	setp.ne.s32 	%p10, %r40, 6;
	@%p10 bra 	$L__BB0_6;
	shr.u32 	%r20, %r2, 23;
	st.local.u32 	[%rd1+24], %rd24;
	and.b32  	%r6, %r20, 31;
	and.b32  	%r21, %r20, 224;
	add.s32 	%r22, %r21, -128;
	shr.u32 	%r23, %r22, 5;
	mul.wide.u32 	%rd13, %r23, 4;
	sub.s64 	%rd8, %rd1, %rd13;
	ld.local.u32 	%r41, [%rd8+24];
	ld.local.u32 	%r42, [%rd8+20];
	setp.eq.s32 	%p11, %r6, 0;
	@%p11 bra 	$L__BB0_9;
	shf.l.wrap.b32 	%r41, %r42, %r41, %r6;
	ld.local.u32 	%r24, [%rd8+16];
	shf.l.wrap.b32 	%r42, %r24, %r42, %r6;
$L__BB0_9:
	shr.u32 	%r25, %r41, 30;
	shf.l.wrap.b32 	%r26, %r42, %r41, 2;
	shl.b32 	%r27, %r42, 2;
	shr.u32 	%r28, %r26, 31;
	add.s32 	%r29, %r28, %r25;
	neg.s32 	%r30, %r29;
	setp.lt.s32 	%p12, %r2, 0;
	selp.b32 	%r43, %r30, %r29, %p12;
	xor.b32  	%r31, %r26, %r2;
	shr.s32 	%r32, %r26, 31;
	xor.b32  	%r33, %r32, %r26;
	xor.b32  	%r34, %r32, %r27;
	cvt.u64.u32 	%rd14, %r33;
	shl.b64 	%rd15, %rd14, 32;
	cvt.u64.u32 	%rd16, %r34;
	or.b64  	%rd17, %rd15, %rd16;
	cvt.rn.f64.s64 	%fd1, %rd17;
	mul.f64 	%fd2, %fd1, 0d3BF921FB54442D19;
	cvt.rn.f32.f64 	%f95, %fd2;
	neg.f32 	%f96, %f95;
	setp.lt.s32 	%p13, %r31, 0;
	selp.f32 	%f135, %f96, %f95, %p13;
$L__BB0_10:
	abs.f32 	%f98, %f2;
	setp.gt.f32 	%p14, %f98, 0f0591062B;
	selp.f32 	%f99, 0f0591062B, %f98, %p14;
	max.f32 	%f100, %f98, 0f0591062B;
	div.rn.f32 	%f101, %f99, %f100;
	mul.f32 	%f102, %f101, %f101;
	fma.rn.f32 	%f103, %f102, 0f3B33710B, 0fBC807748;
	fma.rn.f32 	%f104, %f103, %f102, 0f3D2CDAB2;
	fma.rn.f32 	%f105, %f104, %f102, 0fBD992D10;
	fma.rn.f32 	%f106, %f105, %f102, 0f3DD9EA6C;
	fma.rn.f32 	%f107, %f106, %f102, 0fBE117CB1;
	fma.rn.f32 	%f108, %f107, %f102, 0f3E4CBCE0;
	fma.rn.f32 	%f109, %f108, %f102, 0fBEAAAA7D;
	mul.f32 	%f110, %f102, %f109;
	fma.rn.f32 	%f111, %f110, %f101, %f101;
	add.f32 	%f112, %f98, 0f0591062B;
	mul.rn.f32 	%f113, %f135, %f135;
	and.b32  	%r36, %r43, 1;
	setp.eq.b32 	%p15, %r36, 1;
	selp.f32 	%f114, 0f3F800000, %f135, %p15;
	fma.rn.f32 	%f115, %f113, %f114, 0f00000000;
	fma.rn.f32 	%f116, %f113, 0f37CBAC00, 0fBAB607ED;
	selp.f32 	%f117, %f116, 0fB94D4153, %p15;
	selp.f32 	%f118, 0f3D2AAABB, 0f3C0885E4, %p15;
	fma.rn.f32 	%f119, %f117, %f113, %f118;
	selp.f32 	%f120, 0fBEFFFFFF, 0fBE2AAAA8, %p15;
	fma.rn.f32 	%f121, %f119, %f113, %f120;
	fma.rn.f32 	%f122, %f121, %f115, %f114;
	and.b32  	%r37, %r43, 2;
	setp.eq.s32 	%p16, %r37, 0;
	mov.f32 	%f123, 0f00000000;
	sub.f32 	%f124, %f123, %f122;
	selp.f32 	%f125, %f122, %f124, %p16;
	sub.f32 	%f126, %f21, %f125;
	fma.rn.f32 	%f127, %f126, 0fBF000000, 0f30DC5B1B;
	setp.eq.f32 	%p17, %f98, 0f0591062B;
	neg.f32 	%f128, %f111;
	fma.rn.f32 	%f129, 0f3F6EE581, 0f3FD774EB, %f128;
	selp.f32 	%f130, %f129, %f111, %p14;
	selp.f32 	%f131, 0f3F490FDB, %f130, %p17;
	copysign.f32 	%f132, %f2, %f131;
	abs.f32 	%f133, %f112;
	setp.nan.f32 	%p18, %f133, %f133;
	selp.f32 	%f134, %f112, %f132, %p18;
	add.f32 	%f136, %f134, %f127;
$L__BB0_11:
	add.u64 	%rd18, %SP, 32;
	add.u64 	%rd19, %SPL, 32;
	cvt.f64.f32 	%fd3, %f136;
	st.local.f64 	[%rd19], %fd3;
	mov.u64 	%rd20, $str;
	cvta.global.u64 	%rd21, %rd20;
	{ // callseq 0, 0
	.param .b64 param0;
	st.param.b64 	[param0], %rd21;
	.param .b64 param1;
	st.param.b64 	[param1], %rd18;
	.param .b32 retval0;
	call.uni (retval0), 
	vprintf, 
	(
	param0, 
	param1
	);
	ld.param.b32 	%r38, [retval0];
	} // callseq 0
	ret;

}


// ===== COMPILED SASS (sm_100) =====

	.target	sm_100

	.elftype	@"ET_EXEC"


//--------------------- .note.nv.tkinfo           --------------------------
	.section	.note.nv.tkinfo,"",@"SHT_NOTE"
	.sectionflags	@"SHF_NOTE_NV_TKINFO"
	.tkinfo
        /*0018*/ 	.word	0x00000002
        /*0030*/ 	.string	""
        /*0030*/ 	.string	"ptxas"
        /*0030*/ 	.string	"Cuda compilation tools, release 13.0, V13.0.88"
        /*0030*/ 	.string	"Build cuda_13.0.r13.0/compiler.36424714_0"
        /*0030*/ 	.string	"-arch sm_100 -m 64 "



//--------------------- .note.nv.cuinfo           --------------------------
	.section	.note.nv.cuinfo,"",@"SHT_NOTE"
	.sectionflags	@"SHF_NOTE_NV_CUINFO"
        /*0018*/ 	.short	0x0002
        /*001a*/ 	.short	0x0064
        /*001c*/ 	.short	0x0082
	.zero		2


//--------------------- .nv.info                  --------------------------
	.section	.nv.info,"",@"SHT_CUDA_INFO"
	.align	4


	//----- nvinfo : EIATTR_REGCOUNT
	.align		4
        /*0000*/ 	.byte	0x04, 0x2f
        /*0002*/ 	.short	(.L_3 - .L_2)
	.align		4
.L_2:
        /*0004*/ 	.word	index@(_Z7computeffffffffffffffff)
        /*0008*/ 	.word	0x00000018


	//----- nvinfo : EIATTR_FRAME_SIZE
	.align		4
.L_3:
        /*000c*/ 	.byte	0x04, 0x11
        /*000e*/ 	.short	(.L_5 - .L_4)
	.align		4
.L_4:
        /*0010*/ 	.word	index@($__internal_0_$__cuda_sm3x_div_rn_noftz_f32_slowpath)
        /*0014*/ 	.word	0x00000028


	//----- nvinfo : EIATTR_FRAME_SIZE
	.align		4
.L_5:
        /*0018*/ 	.byte	0x04, 0x11
        /*001a*/ 	.short	(.L_7 - .L_6)
	.align		4
.L_6:
        /*001c*/ 	.word	index@(_Z7computeffffffffffffffff)
        /*0020*/ 	.word	0x00000028


	//----- nvinfo : EIATTR_MIN_STACK_SIZE
	.align		4
.L_7:
        /*0024*/ 	.byte	0x04, 0x12
        /*0026*/ 	.short	(.L_9 - .L_8)
	.align		4
.L_8:
        /*0028*/ 	.word	index@(_Z7computeffffffffffffffff)
        /*002c*/ 	.word	0x00000028
.L_9:


//--------------------- .nv.compat                --------------------------
	.section	.nv.compat,"",@"SHT_CUDA_COMPAT_INFO"
	.align	4
        /*0000*/ 	.byte	0x02, 0x09, 0x00, 0x00, 0x02, 0x02, 0x01, 0x00, 0x02, 0x05, 0x05, 0x00, 0x03, 0x07, 0x01, 0x01
        /*0010*/ 	.byte	0x02, 0x03, 0x00, 0x00, 0x02, 0x06, 0x01, 0x00, 0x04, 0x0b, 0x08, 0x00, 0x01, 0x00, 0x00, 0x00
        /*0020*/ 	.byte	0x00, 0x00, 0x00, 0x00


//--------------------- .nv.info._Z7computeffffffffffffffff --------------------------
	.section	.nv.info._Z7computeffffffffffffffff,"",@"SHT_CUDA_INFO"
	.sectionflags	@""
	.align	4


	//----- nvinfo : EIATTR_CUDA_API_VERSION
	.align		4
        /*0000*/ 	.byte	0x04, 0x37
        /*0002*/ 	.short	(.L_11 - .L_10)
.L_10:
        /*0004*/ 	.word	0x00000082


	//----- nvinfo : EIATTR_KPARAM_INFO
	.align		4
.L_11:
        /*0008*/ 	.byte	0x04, 0x17
        /*000a*/ 	.short	(.L_13 - .L_12)
.L_12:
        /*000c*/ 	.word	0x00000000
        /*0010*/ 	.short	0x000f
        /*0012*/ 	.short	0x003c
        /*0014*/ 	.byte	0x00, 0xf0, 0x11, 0x00


	//----- nvinfo : EIATTR_KPARAM_INFO
	.align		4
.L_13:
        /*0018*/ 	.byte	0x04, 0x17
        /*001a*/ 	.short	(.L_15 - .L_14)
.L_14:
        /*001c*/ 	.word	0x00000000
        /*0020*/ 	.short	0x000e
        /*0022*/ 	.short	0x0038
        /*0024*/ 	.byte	0x00, 0xf0, 0x11, 0x00


	//----- nvinfo : EIATTR_KPARAM_INFO
	.align		4
.L_15:
        /*0028*/ 	.byte	0x04, 0x17
        /*002a*/ 	.short	(.L_17 - .L_16)
.L_16:
        /*002c*/ 	.word	0x00000000
        /*0030*/ 	.short	0x000d
        /*0032*/ 	.short	0x0034
        /*0034*/ 	.byte	0x00, 0xf0, 0x11, 0x00


	//----- nvinfo : EIATTR_KPARAM_INFO
	.align		4
.L_17:
        /*0038*/ 	.byte	0x04, 0x17
        /*003a*/ 	.short	(.L_19 - .L_18)
.L_18:
        /*003c*/ 	.word	0x00000000
        /*0040*/ 	.short	0x000c
        /*0042*/ 	.short	0x0030
        /*0044*/ 	.byte	0x00, 0xf0, 0x11, 0x00


	//----- nvinfo : EIATTR_KPARAM_INFO
	.align		4
.L_19:
        /*0048*/ 	.byte	0x04, 0x17
        /*004a*/ 	.short	(.L_21 - .L_20)
.L_20:
        /*004c*/ 	.word	0x00000000
        /*0050*/ 	.short	0x000b
        /*0052*/ 	.short	0x002c
        /*0054*/ 	.byte	0x00, 0xf0, 0x11, 0x00


	//----- nvinfo : EIATTR_KPARAM_INFO
	.align		4
.L_21:
        /*0058*/ 	.byte	0x04, 0x17
        /*005a*/ 	.short	(.L_23 - .L_22)
.L_22:
        /*005c*/ 	.word	0x00000000
        /*0060*/ 	.short	0x000a
        /*0062*/ 	.short	0x0028
        /*0064*/ 	.byte	0x00, 0xf0, 0x11, 0x00


	//----- nvinfo : EIATTR_KPARAM_INFO
	.align		4
.L_23:
        /*0068*/ 	.byte	0x04, 0x17
        /*006a*/ 	.short	(.L_25 - .L_24)
.L_24:
        /*006c*/ 	.word	0x00000000
        /*0070*/ 	.short	0x0009
        /*0072*/ 	.short	0x0024
        /*0074*/ 	.byte	0x00, 0xf0, 0x11, 0x00


	//----- nvinfo : EIATTR_KPARAM_INFO
	.align		4
.L_25:
        /*0078*/ 	.byte	0x04, 0x17
        /*007a*/ 	.short	(.L_27 - .L_26)
.L_26:
        /*007c*/ 	.word	0x00000000
        /*0080*/ 	.short	0x0008
        /*0082*/ 	.short	0x0020
        /*0084*/ 	.byte	0x00, 0xf0, 0x11, 0x00


	//----- nvinfo : EIATTR_KPARAM_INFO
	.align		4
.L_27:
        /*0088*/ 	.byte	0x04, 0x17
        /*008a*/ 	.short	(.L_29 - .L_28)
.L_28:
        /*008c*/ 	.word	0x00000000
        /*0090*/ 	.short	0x0007
        /*0092*/ 	.short	0x001c
        /*0094*/ 	.byte	0x00, 0xf0, 0x11, 0x00


	//----- nvinfo : EIATTR_KPARAM_INFO
	.align		4
.L_29:
        /*0098*/ 	.byte	0x04, 0x17
        /*009a*/ 	.short	(.L_31 - .L_30)
.L_30:
        /*009c*/ 	.word	0x00000000
        /*00a0*/ 	.short	0x0006
        /*00a2*/ 	.short	0x0018
        /*00a4*/ 	.byte	0x00, 0xf0, 0x11, 0x00


	//----- nvinfo : EIATTR_KPARAM_INFO
	.align		4
.L_31:
        /*00a8*/ 	.byte	0x04, 0x17
        /*00aa*/ 	.short	(.L_33 - .L_32)
.L_32:
        /*00ac*/ 	.word	0x00000000
        /*00b0*/ 	.short	0x0005
        /*00b2*/ 	.short	0x0014
        /*00b4*/ 	.byte	0x00, 0xf0, 0x11, 0x00


	//----- nvinfo : EIATTR_KPARAM_INFO
	.align		4
.L_33:
        /*00b8*/ 	.byte	0x04, 0x17
        /*00ba*/ 	.short	(.L_35 - .L_34)
.L_34:
        /*00bc*/ 	.word	0x00000000
        /*00c0*/ 	.short	0x0004
        /*00c2*/ 	.short	0x0010
        /*00c4*/ 	.byte	0x00, 0xf0, 0x11, 0x00


	//----- nvinfo : EIATTR_KPARAM_INFO
	.align		4
.L_35:
        /*00c8*/ 	.byte	0x04, 0x17
        /*00ca*/ 	.short	(.L_37 - .L_36)
.L_36:
        /*00cc*/ 	.word	0x00000000
        /*00d0*/ 	.short	0x0003
        /*00d2*/ 	.short	0x000c
        /*00d4*/ 	.byte	0x00, 0xf0, 0x11, 0x00


	//----- nvinfo : EIATTR_KPARAM_INFO
	.align		4
.L_37:
        /*00d8*/ 	.byte	0x04, 0x17
        /*00da*/ 	.short	(.L_39 - .L_38)
.L_38:
        /*00dc*/ 	.word	0x00000000
        /*00e0*/ 	.short	0x0002
        /*00e2*/ 	.short	0x0008
        /*00e4*/ 	.byte	0x00, 0xf0, 0x11, 0x00


	//----- nvinfo : EIATTR_KPARAM_INFO
	.align		4
.L_39:
        /*00e8*/ 	.byte	0x04, 0x17
        /*00ea*/ 	.short	(.L_41 - .L_40)
.L_40:
        /*00ec*/ 	.word	0x00000000
        /*00f0*/ 	.short	0x0001
        /*00f2*/ 	.short	0x0004
        /*00f4*/ 	.byte	0x00, 0xf0, 0x11, 0x00


	//----- nvinfo : EIATTR_KPARAM_INFO
	.align		4
.L_41:
        /*00f8*/ 	.byte	0x04, 0x17
        /*00fa*/ 	.short	(.L_43 - .L_42)
.L_42:
        /*00fc*/ 	.word	0x00000000
        /*0100*/ 	.short	0x0000
        /*0102*/ 	.short	0x0000
        /*0104*/ 	.byte	0x00, 0xf0, 0x11, 0x00


	//----- nvinfo : EIATTR_SPARSE_MMA_MASK
	.align		4
.L_43:
        /*0108*/ 	.byte	0x03, 0x50
        /*010a*/ 	.short	0x0000


	//----- nvinfo : EIATTR_MAXREG_COUNT
	.align		4
        /*010c*/ 	.byte	0x03, 0x1b
        /*010e*/ 	.short	0x00ff


	//----- nvinfo : EIATTR_EXTERNS
	.align		4
        /*0110*/ 	.byte	0x04, 0x0f
        /*0112*/ 	.short	(.L_45 - .L_44)


	//   ....[0]....
	.align		4
.L_44:
        /*0114*/ 	.word	index@(vprintf)


	//----- nvinfo : EIATTR_MERCURY_ISA_VERSION
	.align		4
.L_45:
        /*0118*/ 	.byte	0x03, 0x5f
        /*011a*/ 	.short	0x0101


	//----- nvinfo : EIATTR_VRC_CTA_INIT_COUNT
	.align		4
        /*011c*/ 	.byte	0x02, 0x4a
	.zero		1
	.zero		1


	//----- nvinfo : EIATTR_SYSCALL_OFFSETS
	.align		4
        /*0120*/ 	.byte	0x04, 0x46
        /*0122*/ 	.short	(.L_47 - .L_46)


	//   ....[0]....
.L_46:
        /*0124*/ 	.word	0x00001220


	//----- nvinfo : EIATTR_EXIT_INSTR_OFFSETS
	.align		4
.L_47:
        /*0128*/ 	.byte	0x04, 0x1c
        /*012a*/ 	.short	(.L_49 - .L_48)


	//   ....[0]....
.L_48:
        /*012c*/ 	.word	0x00001230


	//----- nvinfo : EIATTR_CRS_STACK_SIZE
	.align		4
.L_49:
        /*0130*/ 	.byte	0x04, 0x1e
        /*0132*/ 	.short	(.L_51 - .L_50)
.L_50:
        /*0134*/ 	.word	0x00000000


	//----- nvinfo : EIATTR_CBANK_PARAM_SIZE
	.align		4
.L_51:
        /*0138*/ 	.byte	0x03, 0x19
        /*013a*/ 	.short	0x0040


	//----- nvinfo : EIATTR_PARAM_CBANK
	.align		4
        /*013c*/ 	.byte	0x04, 0x0a
        /*013e*/ 	.short	(.L_53 - .L_52)
	.align		4
.L_52:
        /*0140*/ 	.word	index@(.nv.constant0._Z7computeffffffffffffffff)
        /*0144*/ 	.short	0x0380
        /*0146*/ 	.short	0x0040


	//----- nvinfo : EIATTR_SW_WAR
	.align		4
.L_53:
        /*0148*/ 	.byte	0x04, 0x36
        /*014a*/ 	.short	(.L_55 - .L_54)
.L_54:
        /*014c*/ 	.word	0x00000008
.L_55:


//--------------------- .nv.callgraph             --------------------------
	.section	.nv.callgraph,"",@"SHT_CUDA_CALLGRAPH"
	.align	4
	.sectionentsize	8
	.align		4
        /*0000*/ 	.word	0x00000000
	.align		4
        /*0004*/ 	.word	0xffffffff
	.align		4
        /*0008*/ 	.word	index@(_Z7computeffffffffffffffff)
	.align		4
        /*000c*/ 	.word	index@(vprintf)
	.align		4
        /*0010*/ 	.word	0x00000000
	.align		4
        /*0014*/ 	.word	0xfffffffe
	.align		4
        /*0018*/ 	.word	0x00000000
	.align		4
        /*001c*/ 	.word	0xfffffffd
	.align		4
        /*0020*/ 	.word	0x00000000
	.align		4
        /*0024*/ 	.word	0xfffffffc


//--------------------- .nv.constant4             --------------------------
	.section	.nv.constant4,"a",@progbits
	.align	8
	.align		8
.nv.constant4:
        /*0000*/ 	.dword	vprintf
	.align		8
        /*0008*/ 	.dword	$str
	.align		8
        /*0010*/ 	.dword	__cudart_i2opi_f


//--------------------- .text._Z7computeffffffffffffffff --------------------------
	.section	.text._Z7computeffffffffffffffff,"ax",@progbits
	.align	128
        .global         _Z7computeffffffffffffffff
        .type           _Z7computeffffffffffffffff,@function
        .size           _Z7computeffffffffffffffff,(.L_x_20 - _Z7computeffffffffffffffff)
        .other          _Z7computeffffffffffffffff,@"STO_CUDA_ENTRY STV_DEFAULT"
_Z7computeffffffffffffffff:
.text._Z7computeffffffffffffffff:
[----:B------:R-:W0:Y:S01]  /*0000*/  LDC R1, c[0x0][0x37c] ;  /* 0x0000df00ff017b82 */ /* 0x000e220000000800 */
[----:B------:R-:W1:Y:S07]  /*0010*/  LDCU.64 UR6, c[0x0][0x380] ;  /* 0x00007000ff0677ac */ /* 0x000e6e0008000a00 */
[----:B------:R-:W2:Y:S01]  /*0020*/  LDC R6, c[0x0][0x2f8] ;  /* 0x0000be00ff067b82 */ /* 0x000ea20000000800 */
[----:B0-----:R-:W-:Y:S01]  /*0030*/  IADD3 R1, PT, PT, R1, -0x28, RZ ;  /* 0xffffffd801017810 */ /* 0x001fe20007ffe0ff */
[----:B------:R-:W0:Y:S01]  /*0040*/  LDCU UR4, c[0x0][0x380] ;  /* 0x00007000ff0477ac */ /* 0x000e220008000800 */
[----:B------:R-:W3:Y:S01]  /*0050*/  LDCU UR5, c[0x0][0x2fc] ;  /* 0x00005f80ff0577ac */ /* 0x000ee20008000800 */
[----:B-1----:R-:W-:-:S05]  /*0060*/  FADD R0, RZ, -UR7 ;  /* 0x80000007ff007e21 */ /* 0x002fca0008000000 */
[----:B------:R-:W-:Y:S01]  /*0070*/  FSETP.GE.AND P0, PT, R0, UR6, PT ;  /* 0x0000000600007c0b */ /* 0x000fe2000bf06000 */
[----:B0-----:R-:W-:-:S12]  /*0080*/  IMAD.U32 R0, RZ, RZ, UR4 ;  /* 0x00000004ff007e24 */ /* 0x001fd8000f8e00ff */
[----:B--23--:R-:W-:Y:S05]  /*0090*/  @!P0 BRA `(.L_x_0) ;  /* 0x0000001000388947 */ /* 0x00cfea0003800000 */
[----:B------:R-:W0:Y:S01]  /*00a0*/  LDC R3, c[0x0][0x390] ;  /* 0x0000e400ff037b82 */ /* 0x000e220000000800 */
[----:B------:R-:W1:Y:S02]  /*00b0*/  LDCU UR4, c[0x0][0x38c] ;  /* 0x00007180ff0477ac */ /* 0x000e640008000800 */
[----:B-1----:R-:W-:Y:S01]  /*00c0*/  MOV R2, UR4 ;  /* 0x0000000400027c02 */ /* 0x002fe20008000f00 */
[----:B0-----:R-:W-:-:S04]  /*00d0*/  FMUL R3, R3, +INF ;  /* 0x7f80000003037820 */ /* 0x001fc80000400000 */
[----:B------:R-:W0:Y:S08]  /*00e0*/  MUFU.RCP R0, R3 ;  /* 0x0000000300007308 */ /* 0x000e300000001000 */
[----:B------:R-:W1:Y:S01]  /*00f0*/  FCHK P0, R2, R3 ;  /* 0x0000000302007302 */ /* 0x000e620000000000 */
[----:B0-----:R-:W-:-:S04]  /*0100*/  FFMA R5, -R3, R0, 1 ;  /* 0x3f80000003057423 */ /* 0x001fc80000000100 */
[----:B------:R-:W-:-:S04]  /*0110*/  FFMA R0, R0, R5, R0 ;  /* 0x0000000500007223 */ /* 0x000fc80000000000 */
[----:B------:R-:W-:-:S04]  /*0120*/  FFMA R4, R0, UR4, RZ ;  /* 0x0000000400047c23 */ /* 0x000fc800080000ff */
[----:B------:R-:W-:-:S04]  /*0130*/  FFMA R5, -R3, R4, UR4 ;  /* 0x0000000403057e23 */ /* 0x000fc80008000104 */
[----:B------:R-:W-:Y:S01]  /*0140*/  FFMA R4, R0, R5, R4 ;  /* 0x0000000500047223 */ /* 0x000fe20000000004 */
[----:B-1----:R-:W-:Y:S06]  /*0150*/  @!P0 BRA `(.L_x_1) ;  /* 0x0000000000108947 */ /* 0x002fec0003800000 */
[----:B------:R-:W0:Y:S01]  /*0160*/  LDC R2, c[0x0][0x38c] ;  /* 0x0000e300ff027b82 */ /* 0x000e220000000800 */
[----:B------:R-:W-:-:S07]  /*0170*/  MOV R8, 0x190 ;  /* 0x0000019000087802 */ /* 0x000fce0000000f00 */
[----:B0-----:R-:W-:Y:S05]  /*0180*/  CALL.REL.NOINC `($__internal_0_$__cuda_sm3x_div_rn_noftz_f32_slowpath) ;  /* 0x00000010002c7944 */ /* 0x001fea0003c00000 */
[----:B------:R-:W-:-:S07]  /*0190*/  IMAD.MOV.U32 R4, RZ, RZ, R2 ;  /* 0x000000ffff047224 */ /* 0x000fce00078e0002 */
.L_x_1:
[----:B------:R-:W0:Y:S02]  /*01a0*/  LDC R5, c[0x0][0x398] ;  /* 0x0000e600ff057b82 */ /* 0x000e240000000800 */
[----:B0-----:R-:W0:Y:S08]  /*01b0*/  MUFU.RCP R0, R5 ;  /* 0x0000000500007308 */ /* 0x001e300000001000 */
[----:B------:R-:W1:Y:S01]  /*01c0*/  FCHK P0, RZ, R5 ;  /* 0x00000005ff007302 */ /* 0x000e620000000000 */
[----:B0-----:R-:W-:-:S04]  /*01d0*/  FFMA R3, R0, -R5, 1 ;  /* 0x3f80000000037423 */ /* 0x001fc80000000805 */
[----:B------:R-:W-:-:S04]  /*01e0*/  FFMA R3, R0, R3, R0 ;  /* 0x0000000300037223 */ /* 0x000fc80000000000 */
[----:B------:R-:W-:-:S04]  /*01f0*/  FFMA R0, RZ, R3, RZ ;  /* 0x00000003ff007223 */ /* 0x000fc800000000ff */
[----:B------:R-:W-:-:S04]  /*0200*/  FFMA R2, R0, -R5, RZ ;  /* 0x8000000500027223 */ /* 0x000fc800000000ff */
[----:B------:R-:W-:Y:S01]  /*0210*/  FFMA R3, R3, R2, R0 ;  /* 0x0000000203037223 */ /* 0x000fe20000000000 */
[----:B-1----:R-:W-:Y:S06]  /*0220*/  @!P0 BRA `(.L_x_2) ;  /* 0x0000000000148947 */ /* 0x002fec0003800000 */
[----:B------:R-:W0:Y:S01]  /*0230*/  LDC R3, c[0x0][0x398] ;  /* 0x0000e600ff037b82 */ /* 0x000e220000000800 */
[----:B------:R-:W-:Y:S01]  /*0240*/  HFMA2 R2, -RZ, RZ, 0, 0 ;  /* 0x00000000ff027431 */ /* 0x000fe200000001ff */
[----:B------:R-:W-:-:S07]  /*0250*/  MOV R8, 0x270 ;  /* 0x0000027000087802 */ /* 0x000fce0000000f00 */
[----:B0-----:R-:W-:Y:S05]  /*0260*/  CALL.REL.NOINC `($__internal_0_$__cuda_sm3x_div_rn_noftz_f32_slowpath) ;  /* 0x0000000c00f47944 */ /* 0x001fea0003c00000 */
[----:B------:R-:W-:-:S07]  /*0270*/  IMAD.MOV.U32 R3, RZ, RZ, R2 ;  /* 0x000000ffff037224 */ /* 0x000fce00078e0002 */
.L_x_2:
[----:B------:R-:W0:Y:S01]  /*0280*/  LDCU UR4, c[0x0][0x394] ;  /* 0x00007280ff0477ac */ /* 0x000e220008000800 */
[----:B------:R-:W1:Y:S01]  /*0290*/  MUFU.RCP R0, R3 ;  /* 0x0000000300007308 */ /* 0x000e620000001000 */
[----:B0-----:R-:W-:Y:S01]  /*02a0*/  MOV R8, UR4 ;  /* 0x0000000400087c02 */ /* 0x001fe20008000f00 */
[----:B-1----:R-:W-:-:S06]  /*02b0*/  FFMA R5, R0, -R3, 1 ;  /* 0x3f80000000057423 */ /* 0x002fcc0000000803 */
[----:B------:R-:W0:Y:S01]  /*02c0*/  FCHK P0, R8, R3 ;  /* 0x0000000308007302 */ /* 0x000e220000000000 */
[----:B------:R-:W-:-:S04]  /*02d0*/  FFMA R0, R0, R5, R0 ;  /* 0x0000000500007223 */ /* 0x000fc80000000000 */
[----:B------:R-:W-:-:S04]  /*02e0*/  FFMA R2, R0, UR4, RZ ;  /* 0x0000000400027c23 */ /* 0x000fc800080000ff */
[----:B------:R-:W-:-:S04]  /*02f0*/  FFMA R5, R2, -R3, UR4 ;  /* 0x0000000402057e23 */ /* 0x000fc80008000803 */
[----:B------:R-:W-:Y:S01]  /*0300*/  FFMA R2, R0, R5, R2 ;  /* 0x0000000500027223 */ /* 0x000fe20000000002 */
[----:B0-----:R-:W-:Y:S06]  /*0310*/  @!P0 BRA `(.L_x_3) ;  /* 0x00000000000c8947 */ /* 0x001fec0003800000 */
[----:B------:R-:W0:Y:S01]  /*0320*/  LDC R2, c[0x0][0x394] ;  /* 0x0000e500ff027b82 */ /* 0x000e220000000800 */
[----:B------:R-:W-:-:S07]  /*0330*/  MOV R8, 0x350 ;  /* 0x0000035000087802 */ /* 0x000fce0000000f00 */
[----:B0-----:R-:W-:Y:S05]  /*0340*/  CALL.REL.NOINC `($__internal_0_$__cuda_sm3x_div_rn_noftz_f32_slowpath) ;  /* 0x0000000c00bc7944 */ /* 0x001fea0003c00000 */
.L_x_3:
[----:B------:R-:W0:Y:S01]  /*0350*/  MUFU.RCP R3, R2 ;  /* 0x0000000200037308 */ /* 0x000e220000001000 */
[----:B------:R-:W-:Y:S02]  /*0360*/  UMOV UR4, 0x3c602a4 ;  /* 0x03c602a400047882 */ /* 0x000fe40000000000 */
[----:B------:R-:W-:-:S05]  /*0370*/  IMAD.U32 R5, RZ, RZ, UR4 ;  /* 0x00000004ff057e24 */ /* 0x000fca000f8e00ff */
[----:B------:R-:W1:Y:S01]  /*0380*/  FCHK P0, R5, R2 ;  /* 0x0000000205007302 */ /* 0x000e620000000000 */
[----:B0-----:R-:W-:-:S04]  /*0390*/  FFMA R0, R3, -R2, 1 ;  /* 0x3f80000003007423 */ /* 0x001fc80000000802 */
[----:B------:R-:W-:-:S04]  /*03a0*/  FFMA R0, R3, R0, R3 ;  /* 0x0000000003007223 */ /* 0x000fc80000000003 */
[----:B------:R-:W-:-:S04]  /*03b0*/  FFMA R3, R0, 1.1638000330908251818e-36, RZ ;  /* 0x03c602a400037823 */ /* 0x000fc800000000ff */
[----:B------:R-:W-:-:S04]  /*03c0*/  FFMA R8, R3, -R2, 1.1638000330908251818e-36 ;  /* 0x03c602a403087423 */ /* 0x000fc80000000802 */
[----:B------:R-:W-:Y:S01]  /*03d0*/  FFMA R3, R0, R8, R3 ;  /* 0x0000000800037223 */ /* 0x000fe20000000003 */
[----:B-1----:R-:W-:Y:S06]  /*03e0*/  @!P0 BRA `(.L_x_4) ;  /* 0x0000000000148947 */ /* 0x002fec0003800000 */
[----:B------:R-:W-:Y:S01]  /*03f0*/  MOV R3, R2 ;  /* 0x0000000200037202 */ /* 0x000fe20000000f00 */
[----:B------:R-:W-:Y:S01]  /*0400*/  IMAD.MOV.U32 R2, RZ, RZ, 0x3c602a4 ;  /* 0x03c602a4ff027424 */ /* 0x000fe200078e00ff */
[----:B------:R-:W-:-:S07]  /*0410*/  MOV R8, 0x430 ;  /* 0x0000043000087802 */ /* 0x000fce0000000f00 */
[----:B------:R-:W-:Y:S05]  /*0420*/  CALL.REL.NOINC `($__internal_0_$__cuda_sm3x_div_rn_noftz_f32_slowpath) ;  /* 0x0000000c00847944 */ /* 0x000fea0003c00000 */
[----:B------:R-:W-:-:S07]  /*0430*/  MOV R3, R2 ;  /* 0x0000000200037202 */ /* 0x000fce0000000f00 */
.L_x_4:
[----:B------:R-:W0:Y:S01]  /*0440*/  LDC.64 R8, c[0x0][0x3a0] ;  /* 0x0000e800ff087b82 */ /* 0x000e220000000a00 */
[----:B------:R-:W1:Y:S01]  /*0450*/  LDCU UR4, c[0x0][0x39c] ;  /* 0x00007380ff0477ac */ /* 0x000e620008000800 */
[----:B------:R-:W-:-:S04]  /*0460*/  FADD R3, R3, R4 ;  /* 0x0000000403037221 */ /* 0x000fc80000000000 */
[----:B------:R-:W-:Y:S01]  /*0470*/  FADD R0, R3, 1.6431999858013135452e-11 ;  /* 0x2d90899303007421 */ /* 0x000fe20000000000 */
[----:B0-----:R-:W-:Y:S01]  /*0480*/  FADD R5, R8, R9 ;  /* 0x0000000908057221 */ /* 0x001fe20000000000 */
[----:B-1----:R-:W-:-:S03]  /*0490*/  IMAD.U32 R8, RZ, RZ, UR4 ;  /* 0x00000004ff087e24 */ /* 0x002fc6000f8e00ff */
        /* <DEDUP_REMOVED lines=9> */
[----:B------:R-:W-:Y:S02]  /*0530*/  MOV R3, R5 ;  /* 0x0000000500037202 */ /* 0x000fe40000000f00 */
[----:B------:R-:W-:-:S07]  /*0540*/  MOV R8, 0x560 ;  /* 0x0000056000087802 */ /* 0x000fce0000000f00 */
[----:B0-----:R-:W-:Y:S05]  /*0550*/  CALL.REL.NOINC `($__internal_0_$__cuda_sm3x_div_rn_noftz_f32_slowpath) ;  /* 0x0000000c00387944 */ /* 0x001fea0003c00000 */
.L_x_5:
[----:B------:R-:W-:-:S05]  /*0560*/  FADD R3, -R2, -1.8216880036222621922e-43 ;  /* 0x8000008202037421 */ /* 0x000fca0000000100 */
[----:B------:R-:W-:-:S13]  /*0570*/  FSETP.GT.AND P0, PT, R0, R3, PT ;  /* 0x000000030000720b */ /* 0x000fda0003f04000 */
[----:B------:R-:W-:Y:S05]  /*0580*/  @!P0 BRA `(.L_x_0) ;  /* 0x0000000800fc8947 */ /* 0x000fea0003800000 */
[----:B------:R-:W0:Y:S02]  /*0590*/  LDC.64 R4, c[0x0][0x3a8] ;  /* 0x0000ea00ff047b82 */ /* 0x000e240000000a00 */
[----:B0-----:R-:W0:Y:S08]  /*05a0*/  MUFU.RCP R0, R5 ;  /* 0x0000000500007308 */ /* 0x001e300000001000 */
[----:B------:R-:W1:Y:S01]  /*05b0*/  FCHK P0, R4, R5 ;  /* 0x0000000504007302 */ /* 0x000e620000000000 */
[----:B0-----:R-:W-:-:S04]  /*05c0*/  FFMA R3, R0, -R5, 1 ;  /* 0x3f80000000037423 */ /* 0x001fc80000000805 */
[----:B------:R-:W-:-:S04]  /*05d0*/  FFMA R3, R0, R3, R0 ;  /* 0x0000000300037223 */ /* 0x000fc80000000000 */
[----:B------:R-:W-:-:S04]  /*05e0*/  FFMA R7, R3, R4, RZ ;  /* 0x0000000403077223 */ /* 0x000fc800000000ff */
[----:B------:R-:W-:-:S04]  /*05f0*/  FFMA R0, R7, -R5, R4 ;  /* 0x8000000507007223 */ /* 0x000fc80000000004 */
[----:B------:R-:W-:Y:S01]  /*0600*/  FFMA R7, R3, R0, R7 ;  /* 0x0000000003077223 */ /* 0x000fe20000000007 */
[----:B-1----:R-:W-:Y:S06]  /*0610*/  @!P0 BRA `(.L_x_6) ;  /* 0x0000000000148947 */ /* 0x002fec0003800000 */
[----:B------:R-:W0:Y:S01]  /*0620*/  LDC R2, c[0x0][0x3a8] ;  /* 0x0000ea00ff027b82 */ /* 0x000e220000000800 */
[----:B------:R-:W-:-:S07]  /*0630*/  MOV R8, 0x660 ;  /* 0x0000066000087802 */ /* 0x000fce0000000f00 */
[----:B------:R-:W1:Y:S02]  /*0640*/  LDC R3, c[0x0][0x3ac] ;  /* 0x0000eb00ff037b82 */ /* 0x000e640000000800 */
[----:B01----:R-:W-:Y:S05]  /*0650*/  CALL.REL.NOINC `($__internal_0_$__cuda_sm3x_div_rn_noftz_f32_slowpath) ;  /* 0x0000000800f87944 */ /* 0x003fea0003c00000 */
[----:B------:R-:W-:-:S07]  /*0660*/  IMAD.MOV.U32 R7, RZ, RZ, R2 ;  /* 0x000000ffff077224 */ /* 0x000fce00078e0002 */
.L_x_6:
[----:B------:R-:W0:Y:S01]  /*0670*/  LDC.64 R4, c[0x0][0x3b8] ;  /* 0x0000ee00ff047b82 */ /* 0x000e220000000a00 */
[----:B------:R-:W1:Y:S01]  /*0680*/  LDCU UR4, c[0x0][0x3b4] ;  /* 0x00007680ff0477ac */ /* 0x000e620008000800 */
[----:B------:R-:W-:Y:S01]  /*0690*/  MOV R3, 0x437c0000 ;  /* 0x437c000000037802 */ /* 0x000fe20000000f00 */
[----:B------:R-:W-:Y:S02]  /*06a0*/  IMAD.MOV.U32 R2, RZ, RZ, 0x3f800000 ;  /* 0x3f800000ff027424 */ /* 0x000fe400078e00ff */
[----:B------:R-:W-:Y:S02]  /*06b0*/  HFMA2 R10, -RZ, RZ, 1.3251953125, -55.71875 ;  /* 0x3d4dd2f7ff0a7431 */ /* 0x000fe400000001ff */
[----:B------:R-:W-:Y:S02]  /*06c0*/  IMAD.MOV.U32 R11, RZ, RZ, 0x6e09eb61 ;  /* 0x6e09eb61ff0b7424 */ /* 0x000fe400078e00ff */
[----:B------:R-:W-:Y:S01]  /*06d0*/  FFMA.RM R3, R2, R3, 12582913 ;  /* 0x4b40000102037423 */ /* 0x000fe20000004003 */
[----:B0-----:R-:W-:Y:S01]  /*06e0*/  FADD R4, R4, R5 ;  /* 0x0000000504047221 */ /* 0x001fe20000000000 */
[----:B------:R-:W-:-:S03]  /*06f0*/  HFMA2 R5, -RZ, RZ, 1.75, 0 ;  /* 0x3f000000ff057431 */ /* 0x000fc600000001ff */
[----:B------:R0:W1:Y:S02]  /*0700*/  FRND.FLOOR R0, R4 ;  /* 0x0000000400007307 */ /* 0x0000640000205000 */
[C---:B0-----:R-:W-:Y:S01]  /*0710*/  FADD R4, R3.reuse, -12583039 ;  /* 0xcb40007f03047421 */ /* 0x041fe20000000000 */
[----:B------:R-:W-:-:S03]  /*0720*/  IMAD.SHL.U32 R3, R3, 0x800000, RZ ;  /* 0x0080000003037824 */ /* 0x000fc600078e00ff */
[----:B------:R-:W-:Y:S01]  /*0730*/  FFMA R4, R11, 1.4426950216293334961, -R4 ;  /* 0x3fb8aa3b0b047823 */ /* 0x000fe20000000804 */
[----:B-1----:R-:W-:-:S03]  /*0740*/  FADD R0, -R0, UR4 ;  /* 0x0000000400007e21 */ /* 0x002fc60008000100 */
[----:B------:R-:W-:Y:S01]  /*0750*/  FFMA R4, R11, 1.925963033500011079e-08, R4 ;  /* 0x32a570600b047823 */ /* 0x000fe20000000004 */
[C---:B------:R-:W-:Y:S01]  /*0760*/  FFMA R5, |R0|.reuse, -R5, 0.5 ;  /* 0x3f00000000057423 */ /* 0x040fe20000000a05 */
[C---:B------:R-:W-:Y:S02]  /*0770*/  FSETP.NEU.AND P1, PT, |R0|.reuse, 1, PT ;  /* 0x3f8000000000780b */ /* 0x040fe40003f2d200 */
[----:B------:R-:W-:Y:S01]  /*0780*/  FSETP.GT.AND P0, PT, |R0|, 0.56000000238418579102, PT ;  /* 0x3f0f5c290000780b */ /* 0x000fe20003f04200 */
[----:B------:R-:W0:Y:S08]  /*0790*/  MUFU.RSQ R8, R5 ;  /* 0x0000000500087308 */ /* 0x000e300000001400 */
[----:B------:R-:W1:Y:S01]  /*07a0*/  MUFU.EX2 R4, R4 ;  /* 0x0000000400047308 */ /* 0x000e620000000800 */
[----:B0-----:R-:W-:Y:S01]  /*07b0*/  FMUL R9, R5, R8 ;  /* 0x0000000805097220 */ /* 0x001fe20000400000 */
[----:B------:R-:W-:-:S04]  /*07c0*/  FMUL R8, R8, -0.5 ;  /* 0xbf00000008087820 */ /* 0x000fc80000400000 */
[----:B------:R-:W-:Y:S01]  /*07d0*/  FFMA R8, R9, R8, 0.5 ;  /* 0x3f00000009087423 */ /* 0x000fe20000000008 */
[----:B-1----:R-:W-:-:S03]  /*07e0*/  FMUL R3, R3, R4 ;  /* 0x0000000403037220 */ /* 0x002fc60000400000 */
[----:B------:R-:W-:-:S05]  /*07f0*/  FFMA R8, R9, R8, R9 ;  /* 0x0000000809087223 */ /* 0x000fca0000000009 */
[----:B------:R-:W-:Y:S02]  /*0800*/  FSEL R5, R8, RZ, P1 ;  /* 0x000000ff08057208 */ /* 0x000fe40000800000 */
[----:B------:R-:W-:Y:S02]  /*0810*/  FSETP.GE.AND P1, PT, |R3|, 0.60000002384185791016, PT ;  /* 0x3f19999a0300780b */ /* 0x000fe40003f26200 */
[----:B------:R-:W-:Y:S01]  /*0820*/  FSEL R8, R5, |R0|, P0 ;  /* 0x4000000005087208 */ /* 0x000fe20000000000 */
[----:B------:R-:W-:-:S04]  /*0830*/  FMUL R5, |R3|, 2.8853900432586669922 ;  /* 0x4038aa3b03057820 */ /* 0x000fc80000400200 */
[----:B------:R-:W-:Y:S02]  /*0840*/  FMUL R9, R8, R8 ;  /* 0x0000000808097220 */ /* 0x000fe40000400000 */
[----:B------:R-:W0:Y:S02]  /*0850*/  MUFU.EX2 R5, R5 ;  /* 0x0000000500057308 */ /* 0x000e240000000800 */
[----:B------:R-:W-:-:S04]  /*0860*/  FFMA R10, R9, R10, 0.018773360177874565125 ;  /* 0x3c99ca97090a7423 */ /* 0x000fc8000000000a */
[----:B------:R-:W-:-:S04]  /*0870*/  FFMA R10, R9, R10, 0.046769052743911743164 ;  /* 0x3d3f90e8090a7423 */ /* 0x000fc8000000000a */
[----:B------:R-:W-:-:S04]  /*0880*/  FFMA R10, R9, R10, 0.074823014438152313232 ;  /* 0x3d993ccf090a7423 */ /* 0x000fc8000000000a */
[----:B------:R-:W-:-:S04]  /*0890*/  FFMA R10, R9, R10, 0.16667181253433227539 ;  /* 0x3e2aac04090a7423 */ /* 0x000fc8000000000a */
[----:B------:R-:W-:-:S04]  /*08a0*/  FMUL R9, R9, R10 ;  /* 0x0000000a09097220 */ /* 0x000fc80000400000 */
[----:B------:R-:W-:Y:S01]  /*08b0*/  FFMA R11, R8, R9, R8 ;  /* 0x00000009080b7223 */ /* 0x000fe20000000008 */
[----:B------:R-:W-:Y:S01]  /*08c0*/  MOV R9, 0x3fd774eb ;  /* 0x3fd774eb00097802 */ /* 0x000fe20000000f00 */
[----:B0-----:R-:W-:Y:S01]  /*08d0*/  FADD R8, R5, 1 ;  /* 0x3f80000005087421 */ /* 0x001fe20000000000 */
[----:B------:R-:W-:Y:S02]  /*08e0*/  IMAD.MOV.U32 R5, RZ, RZ, 0x3c80f082 ;  /* 0x3c80f082ff057424 */ /* 0x000fe400078e00ff */
[----:B------:R-:W-:-:S04]  /*08f0*/  FMUL R4, R11, -2 ;  /* 0xc00000000b047820 */ /* 0x000fc80000400000 */
[----:B------:R-:W-:Y:S02]  /*0900*/  @P0 FFMA R11, R9, 0.93318945169448852539, R4 ;  /* 0x3f6ee581090b0823 */ /* 0x000fe40000000004 */
[----:B------:R-:W0:Y:S03]  /*0910*/  MUFU.RCP R9, R8 ;  /* 0x0000000800097308 */ /* 0x000e260000001000 */
[C---:B------:R-:W-:Y:S02]  /*0920*/  FSETP.NAN.AND P0, PT, R11.reuse, R11, PT ;  /* 0x0000000b0b00720b */ /* 0x040fe40003f08000 */
[----:B------:R-:W-:-:S04]  /*0930*/  LOP3.LUT R0, R11, 0x80000000, R0, 0xb8, !PT ;  /* 0x800000000b007812 */ /* 0x000fc800078eb800 */
[----:B------:R-:W-:Y:S01]  /*0940*/  FSEL R11, R0, R11, !P0 ;  /* 0x0000000b000b7208 */ /* 0x000fe20004000000 */
[C---:B------:R-:W-:Y:S01]  /*0950*/  FMUL R0, R3.reuse, R3 ;  /* 0x0000000303007220 */ /* 0x040fe20000400000 */
[----:B------:R-:W-:-:S03]  /*0960*/  FSETP.GE.AND P0, PT, |R3|, 9.010913848876953125, PT ;  /* 0x41102cb40300780b */ /* 0x000fc60003f06200 */
[----:B------:R-:W-:Y:S01]  /*0970*/  FMUL R4, R11, 0.63661974668502807617 ;  /* 0x3f22f9830b047820 */ /* 0x000fe20000400000 */
[----:B------:R-:W-:Y:S01]  /*0980*/  FFMA R5, R0, R5, -0.052303962409496307373 ;  /* 0xbd563cae00057423 */ /* 0x000fe20000000005 */
[----:B0-----:R-:W-:-:S03]  /*0990*/  FFMA R9, R9, -2, R2 ;  /* 0xc000000009097823 */ /* 0x001fc60000000002 */
[C---:B------:R-:W-:Y:S01]  /*09a0*/  FFMA R5, R0.reuse, R5, 0.1331529766321182251 ;  /* 0x3e08594100057423 */ /* 0x040fe20000000005 */
[----:B------:R-:W0:Y:S01]  /*09b0*/  F2I.NTZ R4, R4 ;  /* 0x0000000400047305 */ /* 0x000e220000203100 */
[----:B------:R-:W-:Y:S02]  /*09c0*/  FSEL R2, R9, 1, !P0 ;  /* 0x3f80000009027808 */ /* 0x000fe40004000000 */
[----:B------:R-:W-:Y:S01]  /*09d0*/  FFMA R5, R0, R5, -0.33332768082618713379 ;  /* 0xbeaaa9ed00057423 */ /* 0x000fe20000000005 */
[----:B------:R-:W-:Y:S02]  /*09e0*/  FSETP.GE.AND P0, PT, |R11|, 105615, PT ;  /* 0x47ce47800b00780b */ /* 0x000fe40003f06200 */
[----:B------:R-:W-:Y:S01]  /*09f0*/  LOP3.LUT R2, R2, 0x80000000, R3, 0xb8, !PT ;  /* 0x8000000002027812 */ /* 0x000fe200078eb803 */
[----:B------:R-:W-:-:S04]  /*0a00*/  FFMA R0, R0, R5, RZ ;  /* 0x0000000500007223 */ /* 0x000fc800000000ff */
[----:B------:R-:W-:Y:S01]  /*0a10*/  @!P1 FFMA R2, R3, R0, R3 ;  /* 0x0000000003029223 */ /* 0x000fe20000000003 */
[----:B0-----:R-:W-:-:S03]  /*0a20*/  I2FP.F32.S32 R8, R4 ;  /* 0x0000000400087245 */ /* 0x001fc60000201400 */
[----:B------:R-:W-:Y:S02]  /*0a30*/  FADD R7, -R2, R7 ;  /* 0x0000000702077221 */ /* 0x000fe40000000100 */
[----:B------:R-:W-:-:S04]  /*0a40*/  FFMA R5, R8, -1.5707962512969970703, R11 ;  /* 0xbfc90fda08057823 */ /* 0x000fc8000000000b */
[----:B------:R-:W-:-:S04]  /*0a50*/  FFMA R5, R8, -7.5497894158615963534e-08, R5 ;  /* 0xb3a2216808057823 */ /* 0x000fc80000000005 */
[----:B------:R-:W-:Y:S01]  /*0a60*/  FFMA R0, R8, -5.3903029534742383927e-15, R5 ;  /* 0xa7c234c508007823 */ /* 0x000fe20000000005 */
[----:B------:R-:W-:Y:S06]  /*0a70*/  @!P0 BRA `(.L_x_7) ;  /* 0x0000000000e08947 */ /* 0x000fec0003800000 */
[----:B------:R-:W-:-:S13]  /*0a80*/  FSETP.NEU.AND P0, PT, |R11|, +INF , PT ;  /* 0x7f8000000b00780b */ /* 0x000fda0003f0d200 */
[----:B------:R-:W-:Y:S01]  /*0a90*/  @!P0 FMUL R0, RZ, R11 ;  /* 0x0000000bff008220 */ /* 0x000fe20000400000 */
[----:B------:R-:W-:Y:S01]  /*0aa0*/  @!P0 MOV R4, RZ ;  /* 0x000000ff00048202 */ /* 0x000fe20000000f00 */
[----:B------:R-:W-:Y:S06]  /*0ab0*/  @!P0 BRA `(.L_x_7) ;  /* 0x0000000000d08947 */ /* 0x000fec0003800000 */
[----:B------:R-:W-:Y:S02]  /*0ac0*/  IMAD.SHL.U32 R2, R11, 0x100, RZ ;  /* 0x000001000b027824 */ /* 0x000fe400078e00ff */
[----:B------:R-:W-:Y:S02]  /*0ad0*/  HFMA2 R4, -RZ, RZ, 0, 0 ;  /* 0x00000000ff047431 */ /* 0x000fe400000001ff */
[----:B------:R-:W-:Y:S01]  /*0ae0*/  IMAD.MOV.U32 R15, RZ, RZ, RZ ;  /* 0x000000ffff0f7224 */ /* 0x000fe200078e00ff */
[----:B------:R-:W-:Y:S01]  /*0af0*/  MOV R0, R1 ;  /* 0x0000000100007202 */ /* 0x000fe20000000f00 */
[----:B------:R-:W0:Y:S01]  /*0b00*/  LDCU.64 UR6, c[0x0][0x358] ;  /* 0x00006b00ff0677ac */ /* 0x000e220008000a00 */
[----:B------:R-:W-:Y:S01]  /*0b10*/  LOP3.LUT R5, R2, 0x80000000, RZ, 0xfc, !PT ;  /* 0x8000000002057812 */ /* 0x000fe200078efcff */
[----:B------:R-:W1:Y:S01]  /*0b20*/  LDCU.64 UR8, c[0x4][0x10] ;  /* 0x01000200ff0877ac */ /* 0x000e620008000a00 */
[----:B------:R-:W-:-:S05]  /*0b30*/  UMOV UR4, URZ ;  /* 0x000000ff00047c82 */ /* 0x000fca0008000000 */
.L_x_8:
[----:B-1----:R-:W-:Y:S01]  /*0b40*/  IMAD.U32 R8, RZ, RZ, UR8 ;  /* 0x00000008ff087e24 */ /* 0x002fe2000f8e00ff */
[----:B------:R-:W-:-:S05]  /*0b50*/  MOV R9, UR9 ;  /* 0x0000000900097c02 */ /* 0x000fca0008000f00 */
[----:B0-----:R-:W2:Y:S01]  /*0b60*/  LDG.E.CONSTANT R2, desc[UR6][R8.64] ;  /* 0x0000000608027981 */ /* 0x001ea2000c1e9900 */
[----:B------:R-:W-:Y:S02]  /*0b70*/  UIADD3 UR8, UP0, UPT, UR8, 0x4, URZ ;  /* 0x0000000408087890 */ /* 0x000fe4000ff1e0ff */
[----:B------:R-:W-:Y:S02]  /*0b80*/  UIADD3 UR4, UPT, UPT, UR4, 0x1, URZ ;  /* 0x0000000104047890 */ /* 0x000fe4000fffe0ff */
[----:B------:R-:W-:Y:S02]  /*0b90*/  UIADD3.X UR9, UPT, UPT, URZ, UR9, URZ, UP0, !UPT ;  /* 0x00000009ff097290 */ /* 0x000fe400087fe4ff */
[----:B------:R-:W-:Y:S01]  /*0ba0*/  UISETP.NE.AND UP0, UPT, UR4, 0x6, UPT ;  /* 0x000000060400788c */ /* 0x000fe2000bf05270 */
[----:B--2---:R-:W-:-:S03]  /*0bb0*/  IMAD.WIDE.U32 R2, R2, R5, RZ ;  /* 0x0000000502027225 */ /* 0x004fc600078e00ff */
[----:B------:R-:W-:-:S05]  /*0bc0*/  IADD3 R13, P0, PT, R2, R4, RZ ;  /* 0x00000004020d7210 */ /* 0x000fca0007f1e0ff */
[----:B------:R0:W-:Y:S01]  /*0bd0*/  STL [R0], R13 ;  /* 0x0000000d00007387 */ /* 0x0001e20000100800 */
[----:B------:R-:W-:Y:S01]  /*0be0*/  IMAD.X R4, R3, 0x1, R15, P0 ;  /* 0x0000000103047824 */ /* 0x000fe200000e060f */
[----:B0-----:R-:W-:Y:S01]  /*0bf0*/  IADD3 R0, PT, PT, R0, 0x4, RZ ;  /* 0x0000000400007810 */ /* 0x001fe20007ffe0ff */
[----:B------:R-:W-:Y:S06]  /*0c00*/  BRA.U UP0, `(.L_x_8) ;  /* 0xfffffffd00cc7547 */ /* 0x000fec000b83ffff */
[----:B------:R-:W-:Y:S01]  /*0c10*/  SHF.R.U32.HI R8, RZ, 0x17, R11 ;  /* 0x00000017ff087819 */ /* 0x000fe2000001160b */
[----:B------:R0:W-:Y:S03]  /*0c20*/  STL [R1+0x18], R4 ;  /* 0x0000180401007387 */ /* 0x0001e60000100800 */
[C---:B------:R-:W-:Y:S02]  /*0c30*/  LOP3.LUT R0, R8.reuse, 0xe0, RZ, 0xc0, !PT ;  /* 0x000000e008007812 */ /* 0x040fe400078ec0ff */
[----:B------:R-:W-:-:S03]  /*0c40*/  LOP3.LUT P0, RZ, R8, 0x1f, RZ, 0xc0, !PT ;  /* 0x0000001f08ff7812 */ /* 0x000fc6000780c0ff */
[----:B------:R-:W-:-:S05]  /*0c50*/  VIADD R0, R0, 0xffffff80 ;  /* 0xffffff8000007836 */ /* 0x000fca0000000000 */
[----:B------:R-:W-:-:S05]  /*0c60*/  SHF.R.U32.HI R0, RZ, 0x5, R0 ;  /* 0x00000005ff007819 */ /* 0x000fca0000011600 */
[----:B------:R-:W-:-:S05]  /*0c70*/  IMAD R10, R0, -0x4, R1 ;  /* 0xfffffffc000a7824 */ /* 0x000fca00078e0201 */
[----:B------:R-:W2:Y:S04]  /*0c80*/  LDL R3, [R10+0x18] ;  /* 0x000018000a037983 */ /* 0x000ea80000100800 */
[----:B------:R-:W2:Y:S04]  /*0c90*/  LDL R2, [R10+0x14] ;  /* 0x000014000a027983 */ /* 0x000ea80000100800 */
[----:B------:R-:W3:Y:S01]  /*0ca0*/  @P0 LDL R5, [R10+0x10] ;  /* 0x000010000a050983 */ /* 0x000ee20000100800 */
[----:B------:R-:W-:Y:S01]  /*0cb0*/  LOP3.LUT R0, R8, 0x1f, RZ, 0xc0, !PT ;  /* 0x0000001f08007812 */ /* 0x000fe200078ec0ff */
[----:B------:R-:W-:Y:S01]  /*0cc0*/  UMOV UR6, 0x54442d19 ;  /* 0x54442d1900067882 */ /* 0x000fe20000000000 */
[----:B------:R-:W-:-:S02]  /*0cd0*/  UMOV UR7, 0x3bf921fb ;  /* 0x3bf921fb00077882 */ /* 0x000fc40000000000 */
[-C--:B--2---:R-:W-:Y:S02]  /*0ce0*/  @P0 SHF.L.W.U32.HI R3, R2, R0.reuse, R3 ;  /* 0x0000000002030219 */ /* 0x084fe40000010e03 */
[----:B---3--:R-:W-:Y:S02]  /*0cf0*/  @P0 SHF.L.W.U32.HI R2, R5, R0, R2 ;  /* 0x0000000005020219 */ /* 0x008fe40000010e02 */
[----:B------:R-:W-:Y:S02]  /*0d00*/  ISETP.GE.AND P0, PT, R11, RZ, PT ;  /* 0x000000ff0b00720c */ /* 0x000fe40003f06270 */
[C---:B------:R-:W-:Y:S02]  /*0d10*/  SHF.L.W.U32.HI R0, R2.reuse, 0x2, R3 ;  /* 0x0000000202007819 */ /* 0x040fe40000010e03 */
[----:B------:R-:W-:Y:S02]  /*0d20*/  SHF.L.U32 R2, R2, 0x2, RZ ;  /* 0x0000000202027819 */ /* 0x000fe400000006ff */
[----:B------:R-:W-:-:S02]  /*0d30*/  SHF.R.S32.HI R5, RZ, 0x1f, R0 ;  /* 0x0000001fff057819 */ /* 0x000fc40000011400 */
[----:B------:R-:W-:Y:S02]  /*0d40*/  SHF.R.U32.HI R3, RZ, 0x1e, R3 ;  /* 0x0000001eff037819 */ /* 0x000fe40000011603 */
[C---:B------:R-:W-:Y:S02]  /*0d50*/  LOP3.LUT R8, R5.reuse, R2, RZ, 0x3c, !PT ;  /* 0x0000000205087212 */ /* 0x040fe400078e3cff */
[----:B------:R-:W-:Y:S02]  /*0d60*/  LOP3.LUT R9, R5, R0, RZ, 0x3c, !PT ;  /* 0x0000000005097212 */ /* 0x000fe400078e3cff */
[C---:B0-----:R-:W-:Y:S02]  /*0d70*/  LEA.HI R4, R0.reuse, R3, RZ, 0x1 ;  /* 0x0000000300047211 */ /* 0x041fe400078f08ff */
[----:B------:R-:W-:Y:S02]  /*0d80*/  LOP3.LUT R11, R0, R11, RZ, 0x3c, !PT ;  /* 0x0000000b000b7212 */ /* 0x000fe400078e3cff */
[----:B------:R-:W0:Y:S01]  /*0d90*/  I2F.F64.S64 R8, R8 ;  /* 0x0000000800087312 */ /* 0x000e220000301c00 */
[----:B------:R-:W-:Y:S01]  /*0da0*/  IMAD.MOV R0, RZ, RZ, -R4 ;  /* 0x000000ffff007224 */ /* 0x000fe200078e0a04 */
[----:B------:R-:W-:-:S04]  /*0db0*/  ISETP.GE.AND P1, PT, R11, RZ, PT ;  /* 0x000000ff0b00720c */ /* 0x000fc80003f26270 */
[----:B------:R-:W-:Y:S01]  /*0dc0*/  @!P0 MOV R4, R0 ;  /* 0x0000000000048202 */ /* 0x000fe20000000f00 */
[----:B0-----:R-:W-:-:S10]  /*0dd0*/  DMUL R12, R8, UR6 ;  /* 0x00000006080c7c28 */ /* 0x001fd40008000000 */
[----:B------:R-:W0:Y:S02]  /*0de0*/  F2F.F32.F64 R12, R12 ;  /* 0x0000000c000c7310 */ /* 0x000e240000301000 */
[----:B0-----:R-:W-:-:S07]  /*0df0*/  FSEL R0, -R12, R12, !P1 ;  /* 0x0000000c0c007208 */ /* 0x001fce0004800100 */
.L_x_7:
[C---:B------:R-:W-:Y:S02]  /*0e00*/  FMNMX R9, |R7|.reuse, 1.3638000223420308032e-35, !PT ;  /* 0x0591062b07097809 */ /* 0x040fe40007800200 */
[C---:B------:R-:W-:Y:S02]  /*0e10*/  FSETP.GT.AND P2, PT, |R7|.reuse, 1.3638000223420308032e-35, PT ;  /* 0x0591062b0700780b */ /* 0x040fe40003f44200 */
[----:B------:R-:W0:Y:S02]  /*0e20*/  MUFU.RCP R3, R9 ;  /* 0x0000000900037308 */ /* 0x000e240000001000 */
[----:B------:R-:W-:-:S06]  /*0e30*/  FSEL R2, |R7|, 1.3638000223420308032e-35, !P2 ;  /* 0x0591062b07027808 */ /* 0x000fcc0005000200 */
[----:B------:R-:W1:Y:S01]  /*0e40*/  FCHK P0, R2, R9 ;  /* 0x0000000902007302 */ /* 0x000e620000000000 */
[----:B0-----:R-:W-:-:S04]  /*0e50*/  FFMA R8, -R9, R3, 1 ;  /* 0x3f80000009087423 */ /* 0x001fc80000000103 */
[----:B------:R-:W-:-:S04]  /*0e60*/  FFMA R3, R3, R8, R3 ;  /* 0x0000000803037223 */ /* 0x000fc80000000003 */
[----:B------:R-:W-:-:S04]  /*0e70*/  FFMA R8, R2, R3, RZ ;  /* 0x0000000302087223 */ /* 0x000fc800000000ff */
[----:B------:R-:W-:-:S04]  /*0e80*/  FFMA R5, -R9, R8, R2 ;  /* 0x0000000809057223 */ /* 0x000fc80000000102 */
[----:B------:R-:W-:Y:S01]  /*0e90*/  FFMA R3, R3, R5, R8 ;  /* 0x0000000503037223 */ /* 0x000fe20000000008 */
[----:B-1----:R-:W-:Y:S06]  /*0ea0*/  @!P0 BRA `(.L_x_9) ;  /* 0x0000000000108947 */ /* 0x002fec0003800000 */
[----:B------:R-:W-:Y:S01]  /*0eb0*/  IMAD.MOV.U32 R3, RZ, RZ, R9 ;  /* 0x000000ffff037224 */ /* 0x000fe200078e0009 */
[----:B------:R-:W-:-:S07]  /*0ec0*/  MOV R8, 0xee0 ;  /* 0x00000ee000087802 */ /* 0x000fce0000000f00 */
[----:B------:R-:W-:Y:S05]  /*0ed0*/  CALL.REL.NOINC `($__internal_0_$__cuda_sm3x_div_rn_noftz_f32_slowpath) ;  /* 0x0000000000d87944 */ /* 0x000fea0003c00000 */
[----:B------:R-:W-:-:S07]  /*0ee0*/  MOV R3, R2 ;  /* 0x0000000200037202 */ /* 0x000fce0000000f00 */
.L_x_9:
[----:B------:R-:W-:Y:S02]  /*0ef0*/  IMAD.MOV.U32 R5, RZ, RZ, 0x3b33710b ;  /* 0x3b33710bff057424 */ /* 0x000fe400078e00ff */
[----:B------:R-:W-:Y:S01]  /*0f00*/  FMUL R2, R3, R3 ;  /* 0x0000000303027220 */ /* 0x000fe20000400000 */
[----:B------:R-:W-:Y:S01]  /*0f10*/  HFMA2 R8, -RZ, RZ, 0.487060546875, -0.0625 ;  /* 0x37cbac00ff087431 */ /* 0x000fe200000001ff */
[----:B------:R-:W-:Y:S01]  /*0f20*/  LOP3.LUT R10, R4, 0x1, RZ, 0xc0, !PT ;  /* 0x00000001040a7812 */ /* 0x000fe200078ec0ff */
[----:B------:R-:W-:Y:S01]  /*0f30*/  FMUL R9, R0, R0 ;  /* 0x0000000000097220 */ /* 0x000fe20000400000 */
[----:B------:R-:W-:Y:S01]  /*0f40*/  FFMA R5, R2, R5, -0.015681877732276916504 ;  /* 0xbc80774802057423 */ /* 0x000fe20000000005 */
[----:B------:R-:W-:Y:S01]  /*0f50*/  LOP3.LUT P1, RZ, R4, 0x2, RZ, 0xc0, !PT ;  /* 0x0000000204ff7812 */ /* 0x000fe2000782c0ff */
[----:B------:R-:W0:Y:S01]  /*0f60*/  LDCU UR4, c[0x0][0x3b0] ;  /* 0x00007600ff0477ac */ /* 0x000e220008000800 */
[----:B------:R-:W-:Y:S01]  /*0f70*/  ISETP.NE.U32.AND P0, PT, R10, 0x1, PT ;  /* 0x000000010a00780c */ /* 0x000fe20003f05070 */
[C---:B------:R-:W-:Y:S01]  /*0f80*/  FFMA R5, R2.reuse, R5, 0.042200751602649688721 ;  /* 0x3d2cdab202057423 */ /* 0x040fe20000000005 */
[----:B------:R-:W-:Y:S01]  /*0f90*/  IMAD.MOV.U32 R10, RZ, RZ, 0x3d2aaabb ;  /* 0x3d2aaabbff0a7424 */ /* 0x000fe200078e00ff */
[----:B------:R-:W-:Y:S01]  /*0fa0*/  MOV R4, 0x3effffff ;  /* 0x3effffff00047802 */ /* 0x000fe20000000f00 */
[----:B------:R-:W-:Y:S01]  /*0fb0*/  FFMA R8, R9, R8, -0.0013887860113754868507 ;  /* 0xbab607ed09087423 */ /* 0x000fe20000000008 */
[----:B------:R-:W-:Y:S01]  /*0fc0*/  FFMA R5, R2, R5, -0.074792981147766113281 ;  /* 0xbd992d1002057423 */ /* 0x000fe20000000005 */
[----:B------:R-:W-:-:S02]  /*0fd0*/  FSEL R0, R0, 1, P0 ;  /* 0x3f80000000007808 */ /* 0x000fc40000000000 */
[----:B------:R-:W-:Y:S01]  /*0fe0*/  FSEL R10, R10, 0.0083327032625675201416, !P0 ;  /* 0x3c0885e40a0a7808 */ /* 0x000fe20004000000 */
[----:B------:R-:W-:Y:S01]  /*0ff0*/  FFMA R5, R2, R5, 0.10640415549278259277 ;  /* 0x3dd9ea6c02057423 */ /* 0x000fe20000000005 */
[----:B------:R-:W-:Y:S02]  /*1000*/  FSEL R8, R8, -0.00019574658654164522886, !P0 ;  /* 0xb94d415308087808 */ /* 0x000fe40004000000 */
[----:B------:R-:W-:Y:S01]  /*1010*/  FSEL R4, -R4, -0.16666662693023681641, !P0 ;  /* 0xbe2aaaa804047808 */ /* 0x000fe20004000100 */
[C---:B------:R-:W-:Y:S01]  /*1020*/  FFMA R5, R2.reuse, R5, -0.14207722246646881104 ;  /* 0xbe117cb102057423 */ /* 0x040fe20000000005 */
[----:B------:R-:W-:Y:S01]  /*1030*/  FSETP.NEU.AND P0, PT, |R7|, 1.3638000223420308032e-35, PT ;  /* 0x0591062b0700780b */ /* 0x000fe20003f0d200 */
[C---:B------:R-:W-:Y:S02]  /*1040*/  FFMA R8, R9.reuse, R8, R10 ;  /* 0x0000000809087223 */ /* 0x040fe4000000000a */
[C---:B------:R-:W-:Y:S02]  /*1050*/  FFMA R5, R2.reuse, R5, 0.19993925094604492188 ;  /* 0x3e4cbce002057423 */ /* 0x040fe40000000005 */
[C---:B------:R-:W-:Y:S01]  /*1060*/  FFMA R4, R9.reuse, R8, R4 ;  /* 0x0000000809047223 */ /* 0x040fe20000000004 */
[----:B------:R-:W-:Y:S01]  /*1070*/  FFMA R9, R9, R0, RZ ;  /* 0x0000000009097223 */ /* 0x000fe200000000ff */
[----:B------:R-:W-:-:S03]  /*1080*/  FFMA R5, R2, R5, -0.33333197236061096191 ;  /* 0xbeaaaa7d02057423 */ /* 0x000fc60000000005 */
[----:B------:R-:W-:Y:S01]  /*1090*/  FFMA R4, R9, R4, R0 ;  /* 0x0000000409047223 */ /* 0x000fe20000000000 */
[----:B------:R-:W-:Y:S01]  /*10a0*/  FMUL R2, R2, R5 ;  /* 0x0000000502027220 */ /* 0x000fe20000400000 */
[----:B------:R-:W-:Y:S02]  /*10b0*/  FADD R0, |R7|, 1.3638000223420308032e-35 ;  /* 0x0591062b07007421 */ /* 0x000fe40000000200 */
[----:B------:R-:W-:Y:S01]  /*10c0*/  @P1 FADD R4, RZ, -R4 ;  /* 0x80000004ff041221 */ /* 0x000fe20000000000 */
[----:B------:R-:W-:Y:S01]  /*10d0*/  FFMA R2, R2, R3, R3 ;  /* 0x0000000302027223 */ /* 0x000fe20000000003 */
[----:B------:R-:W-:Y:S02]  /*10e0*/  IMAD.MOV.U32 R3, RZ, RZ, 0x3f6ee581 ;  /* 0x3f6ee581ff037424 */ /* 0x000fe400078e00ff */
[----:B0-----:R-:W-:Y:S02]  /*10f0*/  FADD R4, -R4, UR4 ;  /* 0x0000000404047e21 */ /* 0x001fe40008000100 */
[----:B------:R-:W-:Y:S01]  /*1100*/  @P2 FFMA R2, R3, 1.6832555532455444336, -R2 ;  /* 0x3fd774eb03022823 */ /* 0x000fe20000000802 */
[----:B------:R-:W-:-:S04]  /*1110*/  HFMA2 R3, -RZ, RZ, 1.75, 0 ;  /* 0x3f000000ff037431 */ /* 0x000fc800000001ff */
[----:B------:R-:W-:Y:S02]  /*1120*/  FSEL R2, R2, 0.78539818525314331055, P0 ;  /* 0x3f490fdb02027808 */ /* 0x000fe40000000000 */
[----:B------:R-:W-:Y:S02]  /*1130*/  FSETP.NAN.AND P0, PT, R0, R0, PT ;  /* 0x000000000000720b */ /* 0x000fe40003f08000 */
[----:B------:R-:W-:Y:S01]  /*1140*/  LOP3.LUT R7, R2, 0x80000000, R7, 0xb8, !PT ;  /* 0x8000000002077812 */ /* 0x000fe200078eb807 */
[----:B------:R-:W-:-:S03]  /*1150*/  FFMA R4, R4, -R3, 1.6033000482806869513e-09 ;  /* 0x30dc5b1b04047423 */ /* 0x000fc60000000803 */
[----:B------:R-:W-:-:S05]  /*1160*/  FSEL R7, R0, R7, P0 ;  /* 0x0000000700077208 */ /* 0x000fca0000000000 */
[----:B------:R-:W-:-:S07]  /*1170*/  FADD R0, R4, R7 ;  /* 0x0000000704007221 */ /* 0x000fce0000000000 */
.L_x_0:
[----:B------:R-:W0:Y:S01]  /*1180*/  F2F.F64.F32 R2, R0 ;  /* 0x0000000000027310 */ /* 0x000e220000201800 */
[----:B------:R-:W-:Y:S01]  /*1190*/  MOV R8, 0x0 ;  /* 0x0000000000087802 */ /* 0x000fe20000000f00 */
[----:B------:R-:W1:Y:S01]  /*11a0*/  LDCU.64 UR6, c[0x4][0x8] ;  /* 0x01000100ff0677ac */ /* 0x000e620008000a00 */
[----:B------:R-:W-:-:S04]  /*11b0*/  IADD3 R6, P0, P1, R1, 0x20, R6 ;  /* 0x0000002001067810 */ /* 0x000fc8000791e006 */
[----:B------:R-:W2:Y:S01]  /*11c0*/  LDC.64 R8, c[0x4][R8] ;  /* 0x0100000008087b82 */ /* 0x000ea20000000a00 */
[----:B------:R-:W-:Y:S01]  /*11d0*/  IADD3.X R7, PT, PT, RZ, UR5, RZ, P0, P1 ;  /* 0x00000005ff077c10 */ /* 0x000fe200087e24ff */
[----:B0-----:R0:W-:Y:S01]  /*11e0*/  STL.64 [R1+0x20], R2 ;  /* 0x0000200201007387 */ /* 0x0011e20000100a00 */
[----:B-1----:R-:W-:Y:S01]  /*11f0*/  IMAD.U32 R4, RZ, RZ, UR6 ;  /* 0x00000006ff047e24 */ /* 0x002fe2000f8e00ff */
[----:B------:R-:W-:-:S07]  /*1200*/  MOV R5, UR7 ;  /* 0x0000000700057c02 */ /* 0x000fce0008000f00 */
[----:B------:R-:W-:-:S07]  /*1210*/  LEPC R20, `(.L_x_10) ;  /* 0x000000001014794e */ /* 0x000fce0000000000 */
[----:B0-2---:R-:W-:Y:S05]  /*1220*/  CALL.ABS.NOINC R8 ;  /* 0x0000000008007343 */ /* 0x005fea0003c00000 */
.L_x_10:
[----:B------:R-:W-:Y:S05]  /*1230*/  EXIT ;  /* 0x000000000000794d */ /* 0x000fea0003800000 */
        .weak           $__internal_0_$__cuda_sm3x_div_rn_noftz_f32_slowpath
        .type           $__internal_0_$__cuda_sm3x_div_rn_noftz_f32_slowpath,@function
        .size           $__internal_0_$__cuda_sm3x_div_rn_noftz_f32_slowpath,(.L_x_20 - $__internal_0_$__cuda_sm3x_div_rn_noftz_f32_slowpath)
$__internal_0_$__cuda_sm3x_div_rn_noftz_f32_slowpath:
[----:B------:R-:W-:Y:S02]  /*1240*/  SHF.R.U32.HI R9, RZ, 0x17, R3 ;  /* 0x00000017ff097819 */ /* 0x000fe40000011603 */
[----:B------:R-:W-:Y:S02]  /*1250*/  SHF.R.U32.HI R5, RZ, 0x17, R2 ;  /* 0x00000017ff057819 */ /* 0x000fe40000011602 */
[----:B------:R-:W-:Y:S02]  /*1260*/  LOP3.LUT R9, R9, 0xff, RZ, 0xc0, !PT ;  /* 0x000000ff09097812 */ /* 0x000fe400078ec0ff */
[----:B------:R-:W-:Y:S02]  /*1270*/  LOP3.LUT R12, R5, 0xff, RZ, 0xc0, !PT ;  /* 0x000000ff050c7812 */ /* 0x000fe400078ec0ff */
[----:B------:R-:W-:-:S03]  /*1280*/  IADD3 R11, PT, PT, R9, -0x1, RZ ;  /* 0xffffffff090b7810 */ /* 0x000fc60007ffe0ff */
[----:B------:R-:W-:Y:S01]  /*1290*/  VIADD R10, R12, 0xffffffff ;  /* 0xffffffff0c0a7836 */ /* 0x000fe20000000000 */
[----:B------:R-:W-:-:S04]  /*12a0*/  ISETP.GT.U32.AND P0, PT, R11, 0xfd, PT ;  /* 0x000000fd0b00780c */ /* 0x000fc80003f04070 */
[----:B------:R-:W-:-:S13]  /*12b0*/  ISETP.GT.U32.OR P0, PT, R10, 0xfd, P0 ;  /* 0x000000fd0a00780c */ /* 0x000fda0000704470 */
[----:B------:R-:W-:Y:S01]  /*12c0*/  @!P0 MOV R5, RZ ;  /* 0x000000ff00058202 */ /* 0x000fe20000000f00 */
[----:B------:R-:W-:Y:S06]  /*12d0*/  @!P0 BRA `(.L_x_11) ;  /* 0x00000000005c8947 */ /* 0x000fec0003800000 */
[----:B------:R-:W-:Y:S02]  /*12e0*/  FSETP.GTU.FTZ.AND P0, PT, |R2|, +INF , PT ;  /* 0x7f8000000200780b */ /* 0x000fe40003f1c200 */
[----:B------:R-:W-:-:S04]  /*12f0*/  FSETP.GTU.FTZ.AND P1, PT, |R3|, +INF , PT ;  /* 0x7f8000000300780b */ /* 0x000fc80003f3c200 */
[----:B------:R-:W-:-:S13]  /*1300*/  PLOP3.LUT P0, PT, P0, P1, PT, 0xf8, 0x8f ;  /* 0x00000000008f781c */ /* 0x000fda0000703f70 */
[----:B------:R-:W-:Y:S05]  /*1310*/  @P0 BRA `(.L_x_12) ;  /* 0x0000000400440947 */ /* 0x000fea0003800000 */
[----:B------:R-:W-:-:S13]  /*1320*/  LOP3.LUT P0, RZ, R3, 0x7fffffff, R2, 0xc8, !PT ;  /* 0x7fffffff03ff7812 */ /* 0x000fda000780c802 */
[----:B------:R-:W-:Y:S05]  /*1330*/  @!P0 BRA `(.L_x_13) ;  /* 0x0000000400348947 */ /* 0x000fea0003800000 */
[C---:B------:R-:W-:Y:S02]  /*1340*/  FSETP.NEU.FTZ.AND P3, PT, |R2|.reuse, +INF , PT ;  /* 0x7f8000000200780b */ /* 0x040fe40003f7d200 */
[----:B------:R-:W-:Y:S02]  /*1350*/  FSETP.NEU.FTZ.AND P1, PT, |R3|, +INF , PT ;  /* 0x7f8000000300780b */ /* 0x000fe40003f3d200 */
[----:B------:R-:W-:-:S11]  /*1360*/  FSETP.NEU.FTZ.AND P0, PT, |R2|, +INF , PT ;  /* 0x7f8000000200780b */ /* 0x000fd60003f1d200 */
[----:B------:R-:W-:Y:S05]  /*1370*/  @!P1 BRA !P3, `(.L_x_13) ;  /* 0x0000000400249947 */ /* 0x000fea0005800000 */
[----:B------:R-:W-:-:S04]  /*1380*/  LOP3.LUT P3, RZ, R2, 0x7fffffff, RZ, 0xc0, !PT ;  /* 0x7fffffff02ff7812 */ /* 0x000fc8000786c0ff */
[----:B------:R-:W-:-:S13]  /*1390*/  PLOP3.LUT P1, PT, P1, P3, PT, 0x2f, 0xf2 ;  /* 0x0000000000f2781c */ /* 0x000fda0000f26577 */
[----:B------:R-:W-:Y:S05]  /*13a0*/  @P1 BRA `(.L_x_14) ;  /* 0x0000000400101947 */ /* 0x000fea0003800000 */
[----:B------:R-:W-:-:S04]  /*13b0*/  LOP3.LUT P1, RZ, R3, 0x7fffffff, RZ, 0xc0, !PT ;  /* 0x7fffffff03ff7812 */ /* 0x000fc8000782c0ff */
[----:B------:R-:W-:-:S13]  /*13c0*/  PLOP3.LUT P0, PT, P0, P1, PT, 0x2f, 0xf2 ;  /* 0x0000000000f2781c */ /* 0x000fda0000702577 */
[----:B------:R-:W-:Y:S05]  /*13d0*/  @P0 BRA `(.L_x_15) ;  /* 0x0000000000f80947 */ /* 0x000fea0003800000 */
[----:B------:R-:W-:Y:S02]  /*13e0*/  ISETP.GE.AND P0, PT, R10, RZ, PT ;  /* 0x000000ff0a00720c */ /* 0x000fe40003f06270 */
[----:B------:R-:W-:-:S11]  /*13f0*/  ISETP.GE.AND P1, PT, R11, RZ, PT ;  /* 0x000000ff0b00720c */ /* 0x000fd60003f26270 */
[----:B------:R-:W-:Y:S01]  /*1400*/  @P0 MOV R5, RZ ;  /* 0x000000ff00050202 */ /* 0x000fe20000000f00 */
[----:B------:R-:W-:Y:S02]  /*1410*/  @!P0 IMAD.MOV.U32 R5, RZ, RZ, -0x40 ;  /* 0xffffffc0ff058424 */ /* 0x000fe400078e00ff */
[----:B------:R-:W-:Y:S01]  /*1420*/  @!P0 FFMA R2, R2, 1.84467440737095516160e+19, RZ ;  /* 0x5f80000002028823 */ /* 0x000fe200000000ff */
[----:B------:R-:W-:Y:S02]  /*1430*/  @!P1 FFMA R3, R3, 1.84467440737095516160e+19, RZ ;  /* 0x5f80000003039823 */ /* 0x000fe400000000ff */
[----:B------:R-:W-:-:S07]  /*1440*/  @!P1 IADD3 R5, PT, PT, R5, 0x40, RZ ;  /* 0x0000004005059810 */ /* 0x000fce0007ffe0ff */
.L_x_11:
[----:B------:R-:W-:-:S04]  /*1450*/  LEA R10, R9, 0xc0800000, 0x17 ;  /* 0xc0800000090a7811 */ /* 0x000fc800078eb8ff */
[----:B------:R-:W-:Y:S01]  /*1460*/  IADD3 R10, PT, PT, -R10, R3, RZ ;  /* 0x000000030a0a7210 */ /* 0x000fe20007ffe1ff */
[----:B------:R-:W-:-:S03]  /*1470*/  VIADD R3, R12, 0xffffff81 ;  /* 0xffffff810c037836 */ /* 0x000fc60000000000 */
[----:B------:R0:W1:Y:S01]  /*1480*/  MUFU.RCP R11, R10 ;  /* 0x0000000a000b7308 */ /* 0x0000620000001000 */
[----:B------:R-:W-:Y:S01]  /*1490*/  FADD.FTZ R13, -R10, -RZ ;  /* 0x800000ff0a0d7221 */ /* 0x000fe20000010100 */
[C---:B------:R-:W-:Y:S01]  /*14a0*/  IMAD R2, R3.reuse, -0x800000, R2 ;  /* 0xff80000003027824 */ /* 0x040fe200078e0202 */
[----:B0-----:R-:W-:-:S04]  /*14b0*/  IADD3 R10, PT, PT, R3, 0x7f, -R9 ;  /* 0x0000007f030a7810 */ /* 0x001fc80007ffe809 */
[----:B------:R-:W-:Y:S01]  /*14c0*/  IADD3 R10, PT, PT, R10, R5, RZ ;  /* 0x000000050a0a7210 */ /* 0x000fe20007ffe0ff */
[----:B-1----:R-:W-:-:S04]  /*14d0*/  FFMA R12, R11, R13, 1 ;  /* 0x3f8000000b0c7423 */ /* 0x002fc8000000000d */
[----:B------:R-:W-:-:S04]  /*14e0*/  FFMA R14, R11, R12, R11 ;  /* 0x0000000c0b0e7223 */ /* 0x000fc8000000000b */
[----:B------:R-:W-:-:S04]  /*14f0*/  FFMA R11, R2, R14, RZ ;  /* 0x0000000e020b7223 */ /* 0x000fc800000000ff */
[----:B------:R-:W-:-:S04]  /*1500*/  FFMA R12, R13, R11, R2 ;  /* 0x0000000b0d0c7223 */ /* 0x000fc80000000002 */
[----:B------:R-:W-:-:S04]  /*1510*/  FFMA R11, R14, R12, R11 ;  /* 0x0000000c0e0b7223 */ /* 0x000fc8000000000b */
[----:B------:R-:W-:-:S04]  /*1520*/  FFMA R12, R13, R11, R2 ;  /* 0x0000000b0d0c7223 */ /* 0x000fc80000000002 */
[----:B------:R-:W-:-:S05]  /*1530*/  FFMA R2, R14, R12, R11 ;  /* 0x0000000c0e027223 */ /* 0x000fca000000000b */
[----:B------:R-:W-:-:S04]  /*1540*/  SHF.R.U32.HI R3, RZ, 0x17, R2 ;  /* 0x00000017ff037819 */ /* 0x000fc80000011602 */
[----:B------:R-:W-:-:S04]  /*1550*/  LOP3.LUT R3, R3, 0xff, RZ, 0xc0, !PT ;  /* 0x000000ff03037812 */ /* 0x000fc800078ec0ff */
[----:B------:R-:W-:-:S05]  /*1560*/  IADD3 R9, PT, PT, R3, R10, RZ ;  /* 0x0000000a03097210 */ /* 0x000fca0007ffe0ff */
[----:B------:R-:W-:-:S05]  /*1570*/  VIADD R3, R9, 0xffffffff ;  /* 0xffffffff09037836 */ /* 0x000fca0000000000 */
[----:B------:R-:W-:-:S13]  /*1580*/  ISETP.GE.U32.AND P0, PT, R3, 0xfe, PT ;  /* 0x000000fe0300780c */ /* 0x000fda0003f06070 */
[----:B------:R-:W-:Y:S05]  /*1590*/  @!P0 BRA `(.L_x_16) ;  /* 0x0000000000808947 */ /* 0x000fea0003800000 */
[----:B------:R-:W-:-:S13]  /*15a0*/  ISETP.GT.AND P0, PT, R9, 0xfe, PT ;  /* 0x000000fe0900780c */ /* 0x000fda0003f04270 */
[----:B------:R-:W-:Y:S05]  /*15b0*/  @P0 BRA `(.L_x_17) ;  /* 0x00000000006c0947 */ /* 0x000fea0003800000 */
[----:B------:R-:W-:-:S13]  /*15c0*/  ISETP.GE.AND P0, PT, R9, 0x1, PT ;  /* 0x000000010900780c */ /* 0x000fda0003f06270 */
[----:B------:R-:W-:Y:S05]  /*15d0*/  @P0 BRA `(.L_x_18) ;  /* 0x0000000000980947 */ /* 0x000fea0003800000 */
[----:B------:R-:W-:Y:S02]  /*15e0*/  ISETP.GE.AND P0, PT, R9, -0x18, PT ;  /* 0xffffffe80900780c */ /* 0x000fe40003f06270 */
[----:B------:R-:W-:-:S11]  /*15f0*/  LOP3.LUT R2, R2, 0x80000000, RZ, 0xc0, !PT ;  /* 0x8000000002027812 */ /* 0x000fd600078ec0ff */
[----:B------:R-:W-:Y:S05]  /*1600*/  @!P0 BRA `(.L_x_18) ;  /* 0x00000000008c8947 */ /* 0x000fea0003800000 */
[CCC-:B------:R-:W-:Y:S01]  /*1610*/  FFMA.RZ R3, R14.reuse, R12.reuse, R11.reuse ;  /* 0x0000000c0e037223 */ /* 0x1c0fe2000000c00b */
[CCC-:B------:R-:W-:Y:S01]  /*1620*/  FFMA.RM R10, R14.reuse, R12.reuse, R11.reuse ;  /* 0x0000000c0e0a7223 */ /* 0x1c0fe2000000400b */
[C---:B------:R-:W-:Y:S02]  /*1630*/  ISETP.NE.AND P3, PT, R9.reuse, RZ, PT ;  /* 0x000000ff0900720c */ /* 0x040fe40003f65270 */
[----:B------:R-:W-:Y:S02]  /*1640*/  ISETP.NE.AND P1, PT, R9, RZ, PT ;  /* 0x000000ff0900720c */ /* 0x000fe40003f25270 */
[----:B------:R-:W-:Y:S01]  /*1650*/  LOP3.LUT R5, R3, 0x7fffff, RZ, 0xc0, !PT ;  /* 0x007fffff03057812 */ /* 0x000fe200078ec0ff */
[----:B------:R-:W-:Y:S01]  /*1660*/  FFMA.RP R3, R14, R12, R11 ;  /* 0x0000000c0e037223 */ /* 0x000fe2000000800b */
[----:B------:R-:W-:Y:S02]  /*1670*/  IADD3 R12, PT, PT, R9, 0x20, RZ ;  /* 0x00000020090c7810 */ /* 0x000fe40007ffe0ff */
[----:B------:R-:W-:-:S02]  /*1680*/  LOP3.LUT R5, R5, 0x800000, RZ, 0xfc, !PT ;  /* 0x0080000005057812 */ /* 0x000fc400078efcff */
[----:B------:R-:W-:Y:S02]  /*1690*/  IADD3 R9, PT, PT, -R9, RZ, RZ ;  /* 0x000000ff09097210 */ /* 0x000fe40007ffe1ff */
[----:B------:R-:W-:Y:S02]  /*16a0*/  SHF.L.U32 R12, R5, R12, RZ ;  /* 0x0000000c050c7219 */ /* 0x000fe400000006ff */
[----:B------:R-:W-:Y:S02]  /*16b0*/  FSETP.NEU.FTZ.AND P0, PT, R3, R10, PT ;  /* 0x0000000a0300720b */ /* 0x000fe40003f1d000 */
[----:B------:R-:W-:Y:S02]  /*16c0*/  SEL R10, R9, RZ, P3 ;  /* 0x000000ff090a7207 */ /* 0x000fe40001800000 */
[----:B------:R-:W-:Y:S02]  /*16d0*/  ISETP.NE.AND P1, PT, R12, RZ, P1 ;  /* 0x000000ff0c00720c */ /* 0x000fe40000f25270 */
[----:B------:R-:W-:-:S02]  /*16e0*/  SHF.R.U32.HI R10, RZ, R10, R5 ;  /* 0x0000000aff0a7219 */ /* 0x000fc40000011605 */
[----:B------:R-:W-:Y:S02]  /*16f0*/  PLOP3.LUT P0, PT, P0, P1, PT, 0xf8, 0x8f ;  /* 0x00000000008f781c */ /* 0x000fe40000703f70 */
[----:B------:R-:W-:Y:S02]  /*1700*/  SHF.R.U32.HI R12, RZ, 0x1, R10 ;  /* 0x00000001ff0c7819 */ /* 0x000fe4000001160a */
[----:B------:R-:W-:-:S04]  /*1710*/  SEL R3, RZ, 0x1, !P0 ;  /* 0x00000001ff037807 */ /* 0x000fc80004000000 */
[----:B------:R-:W-:-:S04]  /*1720*/  LOP3.LUT R3, R3, 0x1, R12, 0xf8, !PT ;  /* 0x0000000103037812 */ /* 0x000fc800078ef80c */
[----:B------:R-:W-:-:S05]  /*1730*/  LOP3.LUT R3, R3, R10, RZ, 0xc0, !PT ;  /* 0x0000000a03037212 */ /* 0x000fca00078ec0ff */
[----:B------:R-:W-:-:S05]  /*1740*/  IMAD.IADD R3, R12, 0x1, R3 ;  /* 0x000000010c037824 */ /* 0x000fca00078e0203 */
[----:B------:R-:W-:Y:S01]  /*1750*/  LOP3.LUT R2, R3, R2, RZ, 0xfc, !PT ;  /* 0x0000000203027212 */ /* 0x000fe200078efcff */
[----:B------:R-:W-:Y:S06]  /*1760*/  BRA `(.L_x_18) ;  /* 0x0000000000347947 */ /* 0x000fec0003800000 */
.L_x_17:
[----:B------:R-:W-:-:S04]  /*1770*/  LOP3.LUT R2, R2, 0x80000000, RZ, 0xc0, !PT ;  /* 0x8000000002027812 */ /* 0x000fc800078ec0ff */
[----:B------:R-:W-:Y:S01]  /*1780*/  LOP3.LUT R2, R2, 0x7f800000, RZ, 0xfc, !PT ;  /* 0x7f80000002027812 */ /* 0x000fe200078efcff */
[----:B------:R-:W-:Y:S06]  /*1790*/  BRA `(.L_x_18) ;  /* 0x0000000000287947 */ /* 0x000fec0003800000 */
.L_x_16:
[----:B------:R-:W-:Y:S01]  /*17a0*/  LEA R2, R10, R2, 0x17 ;  /* 0x000000020a027211 */ /* 0x000fe200078eb8ff */
[----:B------:R-:W-:Y:S06]  /*17b0*/  BRA `(.L_x_18) ;  /* 0x0000000000207947 */ /* 0x000fec0003800000 */
.L_x_15:
[----:B------:R-:W-:-:S04]  /*17c0*/  LOP3.LUT R2, R3, 0x80000000, R2, 0x48, !PT ;  /* 0x8000000003027812 */ /* 0x000fc800078e4802 */
[----:B------:R-:W-:Y:S01]  /*17d0*/  LOP3.LUT R2, R2, 0x7f800000, RZ, 0xfc, !PT ;  /* 0x7f80000002027812 */ /* 0x000fe200078efcff */
[----:B------:R-:W-:Y:S06]  /*17e0*/  BRA `(.L_x_18) ;  /* 0x0000000000147947 */ /* 0x000fec0003800000 */
.L_x_14:
[----:B------:R-:W-:Y:S01]  /*17f0*/  LOP3.LUT R2, R3, 0x80000000, R2, 0x48, !PT ;  /* 0x8000000003027812 */ /* 0x000fe200078e4802 */
[----:B------:R-:W-:Y:S06]  /*1800*/  BRA `(.L_x_18) ;  /* 0x00000000000c7947 */ /* 0x000fec0003800000 */
.L_x_13:
[----:B------:R-:W0:Y:S01]  /*1810*/  MUFU.RSQ R2, -QNAN ;  /* 0xffc0000000027908 */ /* 0x000e220000001400 */
[----:B------:R-:W-:Y:S05]  /*1820*/  BRA `(.L_x_18) ;  /* 0x0000000000047947 */ /* 0x000fea0003800000 */
.L_x_12:
[----:B------:R-:W-:-:S07]  /*1830*/  FADD.FTZ R2, R2, R3 ;  /* 0x0000000302027221 */ /* 0x000fce0000010000 */
.L_x_18:
[----:B------:R-:W-:-:S04]  /*1840*/  HFMA2 R9, -RZ, RZ, 0, 0 ;  /* 0x00000000ff097431 */ /* 0x000fc800000001ff */
[----:B0-----:R-:W-:Y:S05]  /*1850*/  RET.REL.NODEC R8 `(_Z7computeffffffffffffffff) ;  /* 0xffffffe408e87950 */ /* 0x001fea0003c3ffff */
.L_x_19:
[----:B------:R-:W-:-:S00]  /*1860*/  BRA `(.L_x_19) ;  /* 0xfffffffc00fc7947 */ /* 0x000fc0000383ffff */
[----:B------:R-:W-:-:S00]  /*1870*/  NOP ;  /* 0x0000000000007918 */ /* 0x000fc00000000000 */
        /* <DEDUP_REMOVED lines=8> */
.L_x_20:


//--------------------- .nv.global.init           --------------------------
	.section	.nv.global.init,"aw",@progbits
	.align	4
.nv.global.init:
	.type		__cudart_i2opi_f,@object
	.size		__cudart_i2opi_f,($str - __cudart_i2opi_f)
__cudart_i2opi_f:
        /*0000*/ 	.byte	0x41, 0x90, 0x43, 0x3c, 0x99, 0x95, 0x62, 0xdb, 0xc0, 0xdd, 0x34, 0xf5, 0xd1, 0x57, 0x27, 0xfc
        /*0010*/ 	.byte	0x29, 0x15, 0x44, 0x4e, 0x6e, 0x83, 0xf9, 0xa2
	.type		$str,@object
	.size		$str,(.L_0 - $str)
$str:
        /*0018*/ 	.byte	0x25, 0x2e, 0x31, 0x37, 0x67, 0x0a, 0x00
.L_0:


//--------------------- .nv.shared.reserved.0     --------------------------
	.section	.nv.shared.reserved.0,"aw",@nobits
	.weak		__nv_reservedSMEM_offset_0_alias
	.size		__nv_reservedSMEM_offset_0_alias, 0, 64
	.other		__nv_reservedSMEM_offset_0_alias,@"STO_CUDA_RESERVED_SHARED STV_DEFAULT"
__nv_reservedSMEM_offset_0_alias:
	.zero		0
	.zero		64


//--------------------- .nv.constant0._Z7computeffffffffffffffff --------------------------
	.section	.nv.constant0._Z7computeffffffffffffffff,"a",@progbits
	.sectionflags	@""
	.align	4
.nv.constant0._Z7computeffffffffffffffff:
	.zero		960


//--------------------- SYMBOLS --------------------------

	.type		.nv.reservedSmem.offset0,@object
	.size		.nv.reservedSmem.offset0,0x4
	.type		vprintf,@function
